// auto-generated by cutlass_sweep.gemm — config: {"arch": "sm_100", "cluster_m": 1, "cluster_n": 1, "dtype": "fp16", "dtype_b": "fp16", "layout": "nt", "stages": 3, "tile_k": 64, "tile_m": 64, "tile_n": 128}
#include "cutlass/cutlass.h"
#include "cutlass/gemm/collective/collective_builder.hpp"
#include "cutlass/gemm/device/gemm_universal_adapter.h"
#include "cutlass/gemm/kernel/gemm_universal.hpp"
#include "cutlass/epilogue/collective/collective_builder.hpp"

using ElemA = cutlass::half_t;
using ElemB = cutlass::half_t;
using ElemCD = cutlass::half_t;
using Acc  = float;
using TileShape    = cute::Shape<cute::_64, cute::_128, cute::_64>;
using ClusterShape = cute::Shape<cute::_1, cute::_1, cute::_1>;

using CollectiveEpilogue = typename cutlass::epilogue::collective::CollectiveBuilder<
    cutlass::arch::Sm100, cutlass::arch::OpClassTensorOp,
    TileShape, ClusterShape,
    cutlass::epilogue::collective::EpilogueTileAuto,
    Acc, Acc,
    ElemCD, cutlass::layout::RowMajor, 128 / cutlass::sizeof_bits<ElemCD>::value,
    ElemCD, cutlass::layout::RowMajor, 128 / cutlass::sizeof_bits<ElemCD>::value,
    cutlass::epilogue::collective::EpilogueScheduleAuto
  >::CollectiveOp;

using CollectiveMainloop = typename cutlass::gemm::collective::CollectiveBuilder<
    cutlass::arch::Sm100, cutlass::arch::OpClassTensorOp,
    ElemA, cutlass::layout::RowMajor, 128 / cutlass::sizeof_bits<ElemA>::value,
    ElemB, cutlass::layout::ColumnMajor, 128 / cutlass::sizeof_bits<ElemB>::value,
    Acc,
    TileShape, ClusterShape,
    cutlass::gemm::collective::StageCount<3>,
    cutlass::gemm::collective::KernelScheduleAuto
  >::CollectiveOp;

using GemmKernel = cutlass::gemm::kernel::GemmUniversal<
    cute::Shape<int,int,int,int>,
    CollectiveMainloop,
    CollectiveEpilogue
>;
using Gemm = cutlass::gemm::device::GemmUniversalAdapter<GemmKernel>;

// Force the device kernel symbol into the cubin without needing a host main.
auto* _anchor = &cutlass::device_kernel<GemmKernel>;


// ===== COMPILED SASS (sm_100a) =====

	.target	sm_100a

	.elftype	@"ET_EXEC"


//--------------------- .note.nv.tkinfo           --------------------------
	.section	.note.nv.tkinfo,"",@"SHT_NOTE"
	.sectionflags	@"SHF_NOTE_NV_TKINFO"
	.tkinfo
        /*0018*/ 	.word	0x00000002
        /*0030*/ 	.string	""
        /*0030*/ 	.string	"ptxas"
        /*0030*/ 	.string	"Cuda compilation tools, release 13.0, V13.0.88"
        /*0030*/ 	.string	"Build cuda_13.0.r13.0/compiler.36424714_0"
        /*0030*/ 	.string	"-arch sm_100a -m 64 "



//--------------------- .note.nv.cuinfo           --------------------------
	.section	.note.nv.cuinfo,"",@"SHT_NOTE"
	.sectionflags	@"SHF_NOTE_NV_CUINFO"
        /*0018*/ 	.short	0x0002
        /*001a*/ 	.short	0x0064
        /*001c*/ 	.short	0x0082
	.zero		2


//--------------------- .nv.info                  --------------------------
	.section	.nv.info,"",@"SHT_CUDA_INFO"
	.align	4


	//----- nvinfo : EIATTR_REGCOUNT
	.align		4
        /*0000*/ 	.byte	0x04, 0x2f
        /*0002*/ 	.short	(.L_19 - .L_18)
	.align		4
.L_18:
        /*0004*/ 	.word	index@(_ZN7cutlass13device_kernelINS_4gemm6kernel13GemmUniversalIN4cute5tupleIJiiiiEEENS1_10collective13CollectiveMmaINS1_35MainloopSm100TmaUmmaWarpSpecializedILi3ELi2ELi4ENS5_IJNS4_1CILi1EEESB_SB_EEEEENS5_IJNSA_ILi64EEENSA_ILi128EEESE_EEENS_6half_tENS5_IJlSB_lEEESH_SI_NS4_8TiledMMAINS4_8MMA_AtomIJNS4_20SM100_MMA_F16BF16_SSISH_SH_fLi64ELi128ELNS4_4UMMA5MajorE0ELSN_0ELNSM_7ScaleInE0ELSO_0EEEEEENS4_6LayoutISC_NS5_IJNSA_ILi0EEESS_SS_EEEEENS5_IJNS4_10UnderscoreESV_SV_EEEEENS4_13SM90_TMA_LOADENS4_14ComposedLayoutINS4_7SwizzleILi3ELi4ELi3EEENS4_18smem_ptr_flag_bitsILi16EEENSR_INS5_IJNSA_ILi8EEESE_EEENS5_IJSE_SB_EEEEEEEvNS4_8identityESY_S18_vS19_EENS_8epilogue10collective18CollectiveEpilogueINS1B_23Sm100TmaWarpSpecializedILi4ELi2ELi16ELb1ELb0EEEJSG_NS5_IJNSR_ISE_SB_EENSR_INSA_ILi32EEESB_EEEEESH_SI_SH_SI_NS1B_6fusion15FusionCallbacksIS1F_NS1K_17LinearCombinationISH_fSH_fLNS_15FloatRoundStyleE2EEESG_S1J_JEEENS4_5SM1004TMEM4LOAD26SM100_TMEM_LOAD_16dp256b4xESY_NSZ_INS10_ILi2ELi4ELi3EEES13_NSR_INS5_IJS14_S1H_EEENS5_IJS1H_SB_EEEEEEENS4_17SM75_U32x4_LDSM_NENS4_14SM90_TMA_STOREES1Y_NS4_17SM90_U32x4_STSM_NENS4_39AutoVectorizingCopyWithAssumedAlignmentILi128EEEEEEvvEEEEvNT_6ParamsE)
        /*0008*/ 	.word	0x0000005b


	//----- nvinfo : EIATTR_FRAME_SIZE
	.align		4
.L_19:
        /*000c*/ 	.byte	0x04, 0x11
        /*000e*/ 	.short	(.L_21 - .L_20)
	.align		4
.L_20:
        /*0010*/ 	.word	index@($__internal_2_$__cuda_sm10x_tcgen05_guardrail_trap_unallocated_columns_being_dealloced)
        /*0014*/ 	.word	0x00000000


	//----- nvinfo : EIATTR_FRAME_SIZE
	.align		4
.L_21:
        /*0018*/ 	.byte	0x04, 0x11
        /*001a*/ 	.short	(.L_23 - .L_22)
	.align		4
.L_22:
        /*001c*/ 	.word	index@($__internal_1_$__cuda_sm10x_tcgen05_guardrail_trap_phase_invalid_during_alloc)
        /*0020*/ 	.word	0x00000000


	//----- nvinfo : EIATTR_FRAME_SIZE
	.align		4
.L_23:
        /*0024*/ 	.byte	0x04, 0x11
        /*0026*/ 	.short	(.L_25 - .L_24)
	.align		4
.L_24:
        /*0028*/ 	.word	index@($__internal_0_$__cuda_sm10x_tcgen05_guardrail_trap_col_being_dealloced_not_returned_by_alloc)
        /*002c*/ 	.word	0x00000000


	//----- nvinfo : EIATTR_FRAME_SIZE
	.align		4
.L_25:
        /*0030*/ 	.byte	0x04, 0x11
        /*0032*/ 	.short	(.L_27 - .L_26)
	.align		4
.L_26:
        /*0034*/ 	.word	index@(_ZN7cutlass13device_kernelINS_4gemm6kernel13GemmUniversalIN4cute5tupleIJiiiiEEENS1_10collective13CollectiveMmaINS1_35MainloopSm100TmaUmmaWarpSpecializedILi3ELi2ELi4ENS5_IJNS4_1CILi1EEESB_SB_EEEEENS5_IJNSA_ILi64EEENSA_ILi128EEESE_EEENS_6half_tENS5_IJlSB_lEEESH_SI_NS4_8TiledMMAINS4_8MMA_AtomIJNS4_20SM100_MMA_F16BF16_SSISH_SH_fLi64ELi128ELNS4_4UMMA5MajorE0ELSN_0ELNSM_7ScaleInE0ELSO_0EEEEEENS4_6LayoutISC_NS5_IJNSA_ILi0EEESS_SS_EEEEENS5_IJNS4_10UnderscoreESV_SV_EEEEENS4_13SM90_TMA_LOADENS4_14ComposedLayoutINS4_7SwizzleILi3ELi4ELi3EEENS4_18smem_ptr_flag_bitsILi16EEENSR_INS5_IJNSA_ILi8EEESE_EEENS5_IJSE_SB_EEEEEEEvNS4_8identityESY_S18_vS19_EENS_8epilogue10collective18CollectiveEpilogueINS1B_23Sm100TmaWarpSpecializedILi4ELi2ELi16ELb1ELb0EEEJSG_NS5_IJNSR_ISE_SB_EENSR_INSA_ILi32EEESB_EEEEESH_SI_SH_SI_NS1B_6fusion15FusionCallbacksIS1F_NS1K_17LinearCombinationISH_fSH_fLNS_15FloatRoundStyleE2EEESG_S1J_JEEENS4_5SM1004TMEM4LOAD26SM100_TMEM_LOAD_16dp256b4xESY_NSZ_INS10_ILi2ELi4ELi3EEES13_NSR_INS5_IJS14_S1H_EEENS5_IJS1H_SB_EEEEEEENS4_17SM75_U32x4_LDSM_NENS4_14SM90_TMA_STOREES1Y_NS4_17SM90_U32x4_STSM_NENS4_39AutoVectorizingCopyWithAssumedAlignmentILi128EEEEEEvvEEEEvNT_6ParamsE)
        /*0038*/ 	.word	0x00000000


	//----- nvinfo : EIATTR_MIN_STACK_SIZE
	.align		4
.L_27:
        /*003c*/ 	.byte	0x04, 0x12
        /*003e*/ 	.short	(.L_29 - .L_28)
	.align		4
.L_28:
        /*0040*/ 	.word	index@(_ZN7cutlass13device_kernelINS_4gemm6kernel13GemmUniversalIN4cute5tupleIJiiiiEEENS1_10collective13CollectiveMmaINS1_35MainloopSm100TmaUmmaWarpSpecializedILi3ELi2ELi4ENS5_IJNS4_1CILi1EEESB_SB_EEEEENS5_IJNSA_ILi64EEENSA_ILi128EEESE_EEENS_6half_tENS5_IJlSB_lEEESH_SI_NS4_8TiledMMAINS4_8MMA_AtomIJNS4_20SM100_MMA_F16BF16_SSISH_SH_fLi64ELi128ELNS4_4UMMA5MajorE0ELSN_0ELNSM_7ScaleInE0ELSO_0EEEEEENS4_6LayoutISC_NS5_IJNSA_ILi0EEESS_SS_EEEEENS5_IJNS4_10UnderscoreESV_SV_EEEEENS4_13SM90_TMA_LOADENS4_14ComposedLayoutINS4_7SwizzleILi3ELi4ELi3EEENS4_18smem_ptr_flag_bitsILi16EEENSR_INS5_IJNSA_ILi8EEESE_EEENS5_IJSE_SB_EEEEEEEvNS4_8identityESY_S18_vS19_EENS_8epilogue10collective18CollectiveEpilogueINS1B_23Sm100TmaWarpSpecializedILi4ELi2ELi16ELb1ELb0EEEJSG_NS5_IJNSR_ISE_SB_EENSR_INSA_ILi32EEESB_EEEEESH_SI_SH_SI_NS1B_6fusion15FusionCallbacksIS1F_NS1K_17LinearCombinationISH_fSH_fLNS_15FloatRoundStyleE2EEESG_S1J_JEEENS4_5SM1004TMEM4LOAD26SM100_TMEM_LOAD_16dp256b4xESY_NSZ_INS10_ILi2ELi4ELi3EEES13_NSR_INS5_IJS14_S1H_EEENS5_IJS1H_SB_EEEEEEENS4_17SM75_U32x4_LDSM_NENS4_14SM90_TMA_STOREES1Y_NS4_17SM90_U32x4_STSM_NENS4_39AutoVectorizingCopyWithAssumedAlignmentILi128EEEEEEvvEEEEvNT_6ParamsE)
        /*0044*/ 	.word	0x00000000
.L_29:


//--------------------- .nv.compat                --------------------------
	.section	.nv.compat,"",@"SHT_CUDA_COMPAT_INFO"
	.align	4
        /*0000*/ 	.byte	0x02, 0x09, 0x01, 0x00, 0x02, 0x02, 0x02, 0x00, 0x02, 0x05, 0x05, 0x00, 0x03, 0x07, 0x01, 0x01
        /*0010*/ 	.byte	0x02, 0x03, 0x01, 0x00, 0x02, 0x06, 0x01, 0x00, 0x04, 0x0b, 0x08, 0x00, 0x09, 0x00, 0x00, 0x00
        /*0020*/ 	.byte	0x00, 0x00, 0x00, 0x00


//--------------------- .nv.info._ZN7cutlass13device_kernelINS_4gemm6kernel13GemmUniversalIN4cute5tupleIJiiiiEEENS1_10collective13CollectiveMmaINS1_35MainloopSm100TmaUmmaWarpSpecializedILi3ELi2ELi4ENS5_IJNS4_1CILi1EEESB_SB_EEEEENS5_IJNSA_ILi64EEENSA_ILi128EEESE_EEENS_6half_tENS5_IJlSB_lEEESH_SI_NS4_8TiledMMAINS4_8MMA_AtomIJNS4_20SM100_MMA_F16BF16_SSISH_SH_fLi64ELi128ELNS4_4UMMA5MajorE0ELSN_0ELNSM_7ScaleInE0ELSO_0EEEEEENS4_6LayoutISC_NS5_IJNSA_ILi0EEESS_SS_EEEEENS5_IJNS4_10UnderscoreESV_SV_EEEEENS4_13SM90_TMA_LOADENS4_14ComposedLayoutINS4_7SwizzleILi3ELi4ELi3EEENS4_18smem_ptr_flag_bitsILi16EEENSR_INS5_IJNSA_ILi8EEESE_EEENS5_IJSE_SB_EEEEEEEvNS4_8identityESY_S18_vS19_EENS_8epilogue10collective18CollectiveEpilogueINS1B_23Sm100TmaWarpSpecializedILi4ELi2ELi16ELb1ELb0EEEJSG_NS5_IJNSR_ISE_SB_EENSR_INSA_ILi32EEESB_EEEEESH_SI_SH_SI_NS1B_6fusion15FusionCallbacksIS1F_NS1K_17LinearCombinationISH_fSH_fLNS_15FloatRoundStyleE2EEESG_S1J_JEEENS4_5SM1004TMEM4LOAD26SM100_TMEM_LOAD_16dp256b4xESY_NSZ_INS10_ILi2ELi4ELi3EEES13_NSR_INS5_IJS14_S1H_EEENS5_IJS1H_SB_EEEEEEENS4_17SM75_U32x4_LDSM_NENS4_14SM90_TMA_STOREES1Y_NS4_17SM90_U32x4_STSM_NENS4_39AutoVectorizingCopyWithAssumedAlignmentILi128EEEEEEvvEEEEvNT_6ParamsE --------------------------
	.section	.nv.info._ZN7cutlass13device_kernelINS_4gemm6kernel13GemmUniversalIN4cute5tupleIJiiiiEEENS1_10collective13CollectiveMmaINS1_35MainloopSm100TmaUmmaWarpSpecializedILi3ELi2ELi4ENS5_IJNS4_1CILi1EEESB_SB_EEEEENS5_IJNSA_ILi64EEENSA_ILi128EEESE_EEENS_6half_tENS5_IJlSB_lEEESH_SI_NS4_8TiledMMAINS4_8MMA_AtomIJNS4_20SM100_MMA_F16BF16_SSISH_SH_fLi64ELi128ELNS4_4UMMA5MajorE0ELSN_0ELNSM_7ScaleInE0ELSO_0EEEEEENS4_6LayoutISC_NS5_IJNSA_ILi0EEESS_SS_EEEEENS5_IJNS4_10UnderscoreESV_SV_EEEEENS4_13SM90_TMA_LOADENS4_14ComposedLayoutINS4_7SwizzleILi3ELi4ELi3EEENS4_18smem_ptr_flag_bitsILi16EEENSR_INS5_IJNSA_ILi8EEESE_EEENS5_IJSE_SB_EEEEEEEvNS4_8identityESY_S18_vS19_EENS_8epilogue10collective18CollectiveEpilogueINS1B_23Sm100TmaWarpSpecializedILi4ELi2ELi16ELb1ELb0EEEJSG_NS5_IJNSR_ISE_SB_EENSR_INSA_ILi32EEESB_EEEEESH_SI_SH_SI_NS1B_6fusion15FusionCallbacksIS1F_NS1K_17LinearCombinationISH_fSH_fLNS_15FloatRoundStyleE2EEESG_S1J_JEEENS4_5SM1004TMEM4LOAD26SM100_TMEM_LOAD_16dp256b4xESY_NSZ_INS10_ILi2ELi4ELi3EEES13_NSR_INS5_IJS14_S1H_EEENS5_IJS1H_SB_EEEEEEENS4_17SM75_U32x4_LDSM_NENS4_14SM90_TMA_STOREES1Y_NS4_17SM90_U32x4_STSM_NENS4_39AutoVectorizingCopyWithAssumedAlignmentILi128EEEEEEvvEEEEvNT_6ParamsE,"",@"SHT_CUDA_INFO"
	.sectionflags	@""
	.align	4


	//----- nvinfo : EIATTR_CUDA_API_VERSION
	.align		4
        /*0000*/ 	.byte	0x04, 0x37
        /*0002*/ 	.short	(.L_31 - .L_30)
.L_30:
        /*0004*/ 	.word	0x00000082


	//----- nvinfo : EIATTR_KPARAM_INFO
	.align		4
.L_31:
        /*0008*/ 	.byte	0x04, 0x17
        /*000a*/ 	.short	(.L_33 - .L_32)
.L_32:
        /*000c*/ 	.word	0x00000000
        /*0010*/ 	.short	0x0000
        /*0012*/ 	.short	0x0000
        /*0014*/ 	.byte	0x00, 0xf0, 0x01, 0x20


	//----- nvinfo : EIATTR_AT_ENTRY_FRAGMENTS
	.align		4
.L_33:
        /*0018*/ 	.byte	0x04, 0x4f
        /*001a*/ 	.short	(.L_35 - .L_34)


	//   ....[0]....
.L_34:
        /*001c*/ 	.word	0x00000006


	//----- nvinfo : EIATTR_RESERVED_SMEM_USED
	.align		4
.L_35:
        /*0020*/ 	.byte	0x01, 0x41
	.zero		2


	//----- nvinfo : EIATTR_SPARSE_MMA_MASK
	.align		4
        /*0024*/ 	.byte	0x03, 0x50
        /*0026*/ 	.short	0x0000


	//----- nvinfo : EIATTR_TCGEN05_1CTA_USED
	.align		4
        /*0028*/ 	.byte	0x01, 0x51
	.zero		2


	//----- nvinfo : EIATTR_MAXREG_COUNT
	.align		4
        /*002c*/ 	.byte	0x03, 0x1b
        /*002e*/ 	.short	0x00ff


	//----- nvinfo : EIATTR_NUM_BARRIERS
	.align		4
        /*0030*/ 	.byte	0x02, 0x4c
        /*0032*/ 	.byte	0x07
	.zero		1


	//----- nvinfo : EIATTR_EXTERNS
	.align		4
        /*0034*/ 	.byte	0x04, 0x0f
        /*0036*/ 	.short	(.L_37 - .L_36)


	//   ....[0]....
	.align		4
.L_36:
        /*0038*/ 	.word	index@(__assertfail)


	//----- nvinfo : EIATTR_MERCURY_ISA_VERSION
	.align		4
.L_37:
        /*003c*/ 	.byte	0x03, 0x5f
        /*003e*/ 	.short	0x0101


	//----- nvinfo : EIATTR_INT_WARP_WIDE_INSTR_OFFSETS
	.align		4
        /*0040*/ 	.byte	0x04, 0x31
        /*0042*/ 	.short	(.L_39 - .L_38)


	//   ....[0]....
.L_38:
        /*0044*/ 	.word	0x00001dd0


	//   ....[1]....
        /*0048*/ 	.word	0x000037f0


	//   ....[2]....
        /*004c*/ 	.word	0x00003810


	//   ....[3]....
        /*0050*/ 	.word	0x00003840


	//   ....[4]....
        /*0054*/ 	.word	0x00004180


	//   ....[5]....
        /*0058*/ 	.word	0x000041f0


	//   ....[6]....
        /*005c*/ 	.word	0x000042d0


	//   ....[7]....
        /*0060*/ 	.word	0x00004350


	//   ....[8]....
        /*0064*/ 	.word	0x00004460


	//   ....[9]....
        /*0068*/ 	.word	0x000044f0


	//   ....[10]....
        /*006c*/ 	.word	0x000046d0


	//   ....[11]....
        /*0070*/ 	.word	0x00004830


	//----- nvinfo : EIATTR_COOP_GROUP_MASK_REGIDS
	.align		4
.L_39:
        /*0074*/ 	.byte	0x04, 0x29
        /*0076*/ 	.short	(.L_41 - .L_40)


	//   ....[0]....
.L_40:
        /*0078*/ 	.word	0xffffffff


	//   ....[1]....
        /*007c*/ 	.word	0xffffffff


	//   ....[2]....
        /*0080*/ 	.word	0xffffffff


	//   ....[3]....
        /*0084*/ 	.word	0xffffffff


	//   ....[4]....
        /*0088*/ 	.word	0xffffffff


	//   ....[5]....
        /*008c*/ 	.word	0xffffffff


	//   ....[6]....
        /*0090*/ 	.word	0xffffffff


	//   ....[7]....
        /*0094*/ 	.word	0xffffffff


	//   ....[8]....
        /*0098*/ 	.word	0xffffffff


	//   ....[9]....
        /*009c*/ 	.word	0xffffffff


	//   ....[10]....
        /*00a0*/ 	.word	0xffffffff


	//   ....[11]....
        /*00a4*/ 	.word	0xffffffff


	//   ....[12]....
        /*00a8*/ 	.word	0xffffffff


	//----- nvinfo : EIATTR_COOP_GROUP_INSTR_OFFSETS
	.align		4
.L_41:
        /*00ac*/ 	.byte	0x04, 0x28
        /*00ae*/ 	.short	(.L_43 - .L_42)


	//   ....[0]....
.L_42:
        /*00b0*/ 	.word	0x00000090


	//   ....[1]....
        /*00b4*/ 	.word	0x000004d0


	//   ....[2]....
        /*00b8*/ 	.word	0x00000620


	//   ....[3]....
        /*00bc*/ 	.word	0x000007c0


	//   ....[4]....
        /*00c0*/ 	.word	0x000008c0


	//   ....[5]....
        /*00c4*/ 	.word	0x00000a30


	//   ....[6]....
        /*00c8*/ 	.word	0x00000bd0


	//   ....[7]....
        /*00cc*/ 	.word	0x00001cb0


	//   ....[8]....
        /*00d0*/ 	.word	0x00002a00


	//   ....[9]....
        /*00d4*/ 	.word	0x00002c10


	//   ....[10]....
        /*00d8*/ 	.word	0x00002c40


	//   ....[11]....
        /*00dc*/ 	.word	0x000036d0


	//   ....[12]....
        /*00e0*/ 	.word	0x00003900


	//----- nvinfo : EIATTR_VRC_CTA_INIT_COUNT
	.align		4
.L_43:
        /*00e4*/ 	.byte	0x02, 0x4a
        /*00e6*/ 	.byte	0x80
	.zero		1


	//----- nvinfo : EIATTR_SYSCALL_OFFSETS
	.align		4
        /*00e8*/ 	.byte	0x04, 0x46
        /*00ea*/ 	.short	(.L_45 - .L_44)


	//   ....[0]....
.L_44:
        /*00ec*/ 	.word	0x000052e0


	//   ....[1]....
        /*00f0*/ 	.word	0x000053d0


	//   ....[2]....
        /*00f4*/ 	.word	0x00005b30


	//   ....[3]....
        /*00f8*/ 	.word	0x000063e0


	//   ....[4]....
        /*00fc*/ 	.word	0x00006c60


	//   ....[5]....
        /*0100*/ 	.word	0x000074e0


	//----- nvinfo : EIATTR_MBARRIER_INSTR_OFFSETS
	.align		4
.L_45:
        /*0104*/ 	.byte	0x04, 0x39
        /*0106*/ 	.short	(.L_47 - .L_46)


	//   ....[0]....
.L_46:
        /*0108*/ 	.word	0x000005b0
        /*010c*/ 	.word	0x000000ff
        /*0110*/ 	.word	0x00000000
        /*0114*/ 	.short	0x0100
        /*0116*/ 	.byte	0x05
	.zero		1


	//   ....[1]....
        /*0118*/ 	.word	0x000005c0
        /*011c*/ 	.word	0x000000ff
        /*0120*/ 	.word	0x00000018
        /*0124*/ 	.short	0x0100
        /*0126*/ 	.byte	0x05
	.zero		1


	//   ....[2]....
        /*0128*/ 	.word	0x000005d0
        /*012c*/ 	.word	0x000000ff
        /*0130*/ 	.word	0x00000008
        /*0134*/ 	.short	0x0100
        /*0136*/ 	.byte	0x05
	.zero		1


	//   ....[3]....
        /*0138*/ 	.word	0x000005e0
        /*013c*/ 	.word	0x000000ff
        /*0140*/ 	.word	0x00000020
        /*0144*/ 	.short	0x0100
        /*0146*/ 	.byte	0x05
	.zero		1


	//   ....[4]....
        /*0148*/ 	.word	0x000005f0
        /*014c*/ 	.word	0x000000ff
        /*0150*/ 	.word	0x00000010
        /*0154*/ 	.short	0x0100
        /*0156*/ 	.byte	0x05
	.zero		1


	//   ....[5]....
        /*0158*/ 	.word	0x00000600
        /*015c*/ 	.word	0x000000ff
        /*0160*/ 	.word	0x00000028
        /*0164*/ 	.short	0x0100
        /*0166*/ 	.byte	0x05
	.zero		1


	//   ....[6]....
        /*0168*/ 	.word	0x00000730
        /*016c*/ 	.word	0x000000ff
        /*0170*/ 	.word	0x00000030
        /*0174*/ 	.short	0x0100
        /*0176*/ 	.byte	0x07
	.zero		1


	//   ....[7]....
        /*0178*/ 	.word	0x00000740
        /*017c*/ 	.word	0x000000ff
        /*0180*/ 	.word	0x00000050
        /*0184*/ 	.short	0x0100
        /*0186*/ 	.byte	0x07
	.zero		1


	//   ....[8]....
        /*0188*/ 	.word	0x00000750
        /*018c*/ 	.word	0x000000ff
        /*0190*/ 	.word	0x00000038
        /*0194*/ 	.short	0x0100
        /*0196*/ 	.byte	0x07
	.zero		1


	//   ....[9]....
        /*0198*/ 	.word	0x00000760
        /*019c*/ 	.word	0x000000ff
        /*01a0*/ 	.word	0x00000058
        /*01a4*/ 	.short	0x0100
        /*01a6*/ 	.byte	0x07
	.zero		1


	//   ....[10]....
        /*01a8*/ 	.word	0x00000770
        /*01ac*/ 	.word	0x000000ff
        /*01b0*/ 	.word	0x00000040
        /*01b4*/ 	.short	0x0100
        /*01b6*/ 	.byte	0x07
	.zero		1


	//   ....[11]....
        /*01b8*/ 	.word	0x00000780
        /*01bc*/ 	.word	0x000000ff
        /*01c0*/ 	.word	0x00000060
        /*01c4*/ 	.short	0x0100
        /*01c6*/ 	.byte	0x07
	.zero		1


	//   ....[12]....
        /*01c8*/ 	.word	0x00000790
        /*01cc*/ 	.word	0x000000ff
        /*01d0*/ 	.word	0x00000048
        /*01d4*/ 	.short	0x0100
        /*01d6*/ 	.byte	0x07
	.zero		1


	//   ....[13]....
        /*01d8*/ 	.word	0x000007a0
        /*01dc*/ 	.word	0x000000ff
        /*01e0*/ 	.word	0x00000068
        /*01e4*/ 	.short	0x0100
        /*01e6*/ 	.byte	0x07
	.zero		1


	//   ....[14]....
        /*01e8*/ 	.word	0x00000890
        /*01ec*/ 	.word	0x000000ff
        /*01f0*/ 	.word	0x00000070
        /*01f4*/ 	.short	0x0100
        /*01f6*/ 	.byte	0x05
	.zero		1


	//   ....[15]....
        /*01f8*/ 	.word	0x000008a0
        /*01fc*/ 	.word	0x000000ff
        /*0200*/ 	.word	0x00000078
        /*0204*/ 	.short	0x0100
        /*0206*/ 	.byte	0x05
	.zero		1


	//   ....[16]....
        /*0208*/ 	.word	0x000009e0
        /*020c*/ 	.word	0x000000ff
        /*0210*/ 	.word	0x00000080
        /*0214*/ 	.short	0x0100
        /*0216*/ 	.byte	0x05
	.zero		1


	//   ....[17]....
        /*0218*/ 	.word	0x000009f0
        /*021c*/ 	.word	0x000000ff
        /*0220*/ 	.word	0x00000090
        /*0224*/ 	.short	0x0100
        /*0226*/ 	.byte	0x05
	.zero		1


	//   ....[18]....
        /*0228*/ 	.word	0x00000a00
        /*022c*/ 	.word	0x000000ff
        /*0230*/ 	.word	0x00000088
        /*0234*/ 	.short	0x0100
        /*0236*/ 	.byte	0x05
	.zero		1


	//   ....[19]....
        /*0238*/ 	.word	0x00000a10
        /*023c*/ 	.word	0x000000ff
        /*0240*/ 	.word	0x00000098
        /*0244*/ 	.short	0x0100
        /*0246*/ 	.byte	0x05
	.zero		1


	//   ....[20]....
        /*0248*/ 	.word	0x00000b40
        /*024c*/ 	.word	0x000000ff
        /*0250*/ 	.word	0x000000a0
        /*0254*/ 	.short	0x0100
        /*0256*/ 	.byte	0x07
	.zero		1


	//   ....[21]....
        /*0258*/ 	.word	0x00000b50
        /*025c*/ 	.word	0x000000ff
        /*0260*/ 	.word	0x000000c0
        /*0264*/ 	.short	0x0100
        /*0266*/ 	.byte	0x07
	.zero		1


	//   ....[22]....
        /*0268*/ 	.word	0x00000b60
        /*026c*/ 	.word	0x000000ff
        /*0270*/ 	.word	0x000000a8
        /*0274*/ 	.short	0x0100
        /*0276*/ 	.byte	0x07
	.zero		1


	//   ....[23]....
        /*0278*/ 	.word	0x00000b70
        /*027c*/ 	.word	0x000000ff
        /*0280*/ 	.word	0x000000c8
        /*0284*/ 	.short	0x0100
        /*0286*/ 	.byte	0x07
	.zero		1


	//   ....[24]....
        /*0288*/ 	.word	0x00000b80
        /*028c*/ 	.word	0x000000ff
        /*0290*/ 	.word	0x000000b0
        /*0294*/ 	.short	0x0100
        /*0296*/ 	.byte	0x07
	.zero		1


	//   ....[25]....
        /*0298*/ 	.word	0x00000b90
        /*029c*/ 	.word	0x000000ff
        /*02a0*/ 	.word	0x000000d0
        /*02a4*/ 	.short	0x0100
        /*02a6*/ 	.byte	0x07
	.zero		1


	//   ....[26]....
        /*02a8*/ 	.word	0x00000ba0
        /*02ac*/ 	.word	0x000000ff
        /*02b0*/ 	.word	0x000000b8
        /*02b4*/ 	.short	0x0100
        /*02b6*/ 	.byte	0x07
	.zero		1


	//   ....[27]....
        /*02b8*/ 	.word	0x00000bb0
        /*02bc*/ 	.word	0x000000ff
        /*02c0*/ 	.word	0x000000d8
        /*02c4*/ 	.short	0x0100
        /*02c6*/ 	.byte	0x07
	.zero		1


	//   ....[28]....
        /*02c8*/ 	.word	0x00000ca0
        /*02cc*/ 	.word	0x000000ff
        /*02d0*/ 	.word	0x000000e0
        /*02d4*/ 	.short	0x0100
        /*02d6*/ 	.byte	0x05
	.zero		1


	//   ....[29]....
        /*02d8*/ 	.word	0x00000cb0
        /*02dc*/ 	.word	0x000000ff
        /*02e0*/ 	.word	0x000000f0
        /*02e4*/ 	.short	0x0100
        /*02e6*/ 	.byte	0x05
	.zero		1


	//   ....[30]....
        /*02e8*/ 	.word	0x00000cc0
        /*02ec*/ 	.word	0x000000ff
        /*02f0*/ 	.word	0x000000e8
        /*02f4*/ 	.short	0x0100
        /*02f6*/ 	.byte	0x05
	.zero		1


	//   ....[31]....
        /*02f8*/ 	.word	0x00000cd0
        /*02fc*/ 	.word	0x000000ff
        /*0300*/ 	.word	0x000000f8
        /*0304*/ 	.short	0x0100
        /*0306*/ 	.byte	0x05
	.zero		1


	//   ....[32]....
        /*0308*/ 	.word	0x000015b0
        /*030c*/ 	.word	0x00000003
        /*0310*/ 	.word	0x000000f0
        /*0314*/ 	.short	0x010a
        /*0316*/ 	.byte	0xff
	.zero		1


	//   ....[33]....
        /*0318*/ 	.word	0x000015e0
        /*031c*/ 	.word	0x00000003
        /*0320*/ 	.word	0x000000e0
        /*0324*/ 	.short	0x0101
        /*0326*/ 	.byte	0xff
	.zero		1


	//   ....[34]....
        /*0328*/ 	.word	0x000016b0
        /*032c*/ 	.word	0x000000ff
        /*0330*/ 	.word	0x00000018
        /*0334*/ 	.short	0x010a
        /*0336*/ 	.byte	0x08
	.zero		1


	//   ....[35]....
        /*0338*/ 	.word	0x00001750
        /*033c*/ 	.word	0x000000ff
        /*0340*/ 	.word	0x00000018
        /*0344*/ 	.short	0x010a
        /*0346*/ 	.byte	0x21
	.zero		1


	//   ....[36]....
        /*0348*/ 	.word	0x000018a0
        /*034c*/ 	.word	0x000000ff
        /*0350*/ 	.word	0x00000018
        /*0354*/ 	.short	0x010a
        /*0356*/ 	.byte	0x08
	.zero		1


	//   ....[37]....
        /*0358*/ 	.word	0x000019b0
        /*035c*/ 	.word	0x000000ff
        /*0360*/ 	.word	0x00000078
        /*0364*/ 	.short	0x0101
        /*0366*/ 	.byte	0x04
	.zero		1


	//   ....[38]....
        /*0368*/ 	.word	0x000019d0
        /*036c*/ 	.word	0x000000ff
        /*0370*/ 	.word	0x00000018
        /*0374*/ 	.short	0x010a
        /*0376*/ 	.byte	0x08
	.zero		1


	//   ....[39]....
        /*0378*/ 	.word	0x00001a50
        /*037c*/ 	.word	0x000000ff
        /*0380*/ 	.word	0x00000018
        /*0384*/ 	.short	0x010a
        /*0386*/ 	.byte	0x11
	.zero		1


	//   ....[40]....
        /*0388*/ 	.word	0x00001ba0
        /*038c*/ 	.word	0x000000ff
        /*0390*/ 	.word	0x00000018
        /*0394*/ 	.short	0x010a
        /*0396*/ 	.byte	0x08
	.zero		1


	//   ....[41]....
        /*0398*/ 	.word	0x00001ce0
        /*039c*/ 	.word	0x00000002
        /*03a0*/ 	.word	0x00000080
        /*03a4*/ 	.short	0x010a
        /*03a6*/ 	.byte	0xff
	.zero		1


	//   ....[42]....
        /*03a8*/ 	.word	0x00001da0
        /*03ac*/ 	.word	0x00000002
        /*03b0*/ 	.word	0x00000000
        /*03b4*/ 	.short	0x0101
        /*03b6*/ 	.byte	0xff
	.zero		1


	//   ....[43]....
        /*03b8*/ 	.word	0x00002300
        /*03bc*/ 	.word	0x000000ff
        /*03c0*/ 	.word	0x00000000
        /*03c4*/ 	.short	0x010a
        /*03c6*/ 	.byte	0x05
	.zero		1


	//   ....[44]....
        /*03c8*/ 	.word	0x00002390
        /*03cc*/ 	.word	0x000000ff
        /*03d0*/ 	.word	0x00000000
        /*03d4*/ 	.short	0x010a
        /*03d6*/ 	.byte	0x05
	.zero		1


	//   ....[45]....
        /*03d8*/ 	.word	0x00002430
        /*03dc*/ 	.word	0x00000000
        /*03e0*/ 	.word	0x00000000
        /*03e4*/ 	.short	0x010a
        /*03e6*/ 	.byte	0xff
	.zero		1


	//   ....[46]....
        /*03e8*/ 	.word	0x00002550
        /*03ec*/ 	.word	0x00000000
        /*03f0*/ 	.word	0x000000e0
        /*03f4*/ 	.short	0x010a
        /*03f6*/ 	.byte	0xff
	.zero		1


	//   ....[47]....
        /*03f8*/ 	.word	0x000025b0
        /*03fc*/ 	.word	0x00000004
        /*0400*/ 	.word	0x00000000
        /*0404*/ 	.short	0x0101
        /*0406*/ 	.byte	0xff
	.zero		1


	//   ....[48]....
        /*0408*/ 	.word	0x000025d0
        /*040c*/ 	.word	0x000000ff
        /*0410*/ 	.word	0x00000090
        /*0414*/ 	.short	0x010a
        /*0416*/ 	.byte	0x05
	.zero		1


	//   ....[49]....
        /*0418*/ 	.word	0x000026f0
        /*041c*/ 	.word	0x00000000
        /*0420*/ 	.word	0x00000080
        /*0424*/ 	.short	0x010a
        /*0426*/ 	.byte	0xff
	.zero		1


	//   ....[50]....
        /*0428*/ 	.word	0x00002800
        /*042c*/ 	.word	0x00000000
        /*0430*/ 	.word	0x00000000
        /*0434*/ 	.short	0x0101
        /*0436*/ 	.byte	0xff
	.zero		1


	//   ....[51]....
        /*0438*/ 	.word	0x00002890
        /*043c*/ 	.word	0x000000ff
        /*0440*/ 	.word	0x00000090
        /*0444*/ 	.short	0x0106
        /*0446*/ 	.byte	0x05
	.zero		1


	//   ....[52]....
        /*0448*/ 	.word	0x000028b0
        /*044c*/ 	.word	0x000000ff
        /*0450*/ 	.word	0x00000090
        /*0454*/ 	.short	0x010a
        /*0456*/ 	.byte	0x05
	.zero		1


	//   ....[53]....
        /*0458*/ 	.word	0x00002940
        /*045c*/ 	.word	0x000000ff
        /*0460*/ 	.word	0x00000090
        /*0464*/ 	.short	0x0106
        /*0466*/ 	.byte	0x04
	.zero		1


	//   ....[54]....
        /*0468*/ 	.word	0x00002980
        /*046c*/ 	.word	0x00000000
        /*0470*/ 	.word	0x00000090
        /*0474*/ 	.short	0x010a
        /*0476*/ 	.byte	0xff
	.zero		1


	//   ....[55]....
        /*0478*/ 	.word	0x00002ec0
        /*047c*/ 	.word	0x00000000
        /*0480*/ 	.word	0x00000080
        /*0484*/ 	.short	0x010a
        /*0486*/ 	.byte	0xff
	.zero		1


	//   ....[56]....
        /*0488*/ 	.word	0x00002fc0
        /*048c*/ 	.word	0x00000003
        /*0490*/ 	.word	0x00000000
        /*0494*/ 	.short	0x0101
        /*0496*/ 	.byte	0xff
	.zero		1


	//   ....[57]....
        /*0498*/ 	.word	0x00002fd0
        /*049c*/ 	.word	0x000000ff
        /*04a0*/ 	.word	0x00000000
        /*04a4*/ 	.short	0x010a
        /*04a6*/ 	.byte	0x06
	.zero		1


	//   ....[58]....
        /*04a8*/ 	.word	0x00003050
        /*04ac*/ 	.word	0x000000ff
        /*04b0*/ 	.word	0x000000c0
        /*04b4*/ 	.short	0x010a
        /*04b6*/ 	.byte	0x07
	.zero		1


	//   ....[59]....
        /*04b8*/ 	.word	0x00003130
        /*04bc*/ 	.word	0x000000ff
        /*04c0*/ 	.word	0x00000000
        /*04c4*/ 	.short	0x010a
        /*04c6*/ 	.byte	0x06
	.zero		1


	//   ....[60]....
        /*04c8*/ 	.word	0x00003260
        /*04cc*/ 	.word	0x000000ff
        /*04d0*/ 	.word	0x00000000
        /*04d4*/ 	.short	0x010a
        /*04d6*/ 	.byte	0x1a
	.zero		1


	//   ....[61]....
        /*04d8*/ 	.word	0x00003500
        /*04dc*/ 	.word	0x000000ff
        /*04e0*/ 	.word	0x00000000
        /*04e4*/ 	.short	0x010a
        /*04e6*/ 	.byte	0x06
	.zero		1


	//   ....[62]....
        /*04e8*/ 	.word	0x00003590
        /*04ec*/ 	.word	0x000000ff
        /*04f0*/ 	.word	0x00000000
        /*04f4*/ 	.short	0x010a
        /*04f6*/ 	.byte	0x06
	.zero		1


	//   ....[63]....
        /*04f8*/ 	.word	0x00003620
        /*04fc*/ 	.word	0x000000ff
        /*0500*/ 	.word	0x00000000
        /*0504*/ 	.short	0x010a
        /*0506*/ 	.byte	0x06
	.zero		1


	//   ....[64]....
        /*0508*/ 	.word	0x000036b0
        /*050c*/ 	.word	0x000000ff
        /*0510*/ 	.word	0x00000000
        /*0514*/ 	.short	0x010a
        /*0516*/ 	.byte	0x07
	.zero		1


	//   ....[65]....
        /*0518*/ 	.word	0x00003b30
        /*051c*/ 	.word	0x00000000
        /*0520*/ 	.word	0x00000080
        /*0524*/ 	.short	0x010a
        /*0526*/ 	.byte	0xff
	.zero		1


	//   ....[66]....
        /*0528*/ 	.word	0x00003bf0
        /*052c*/ 	.word	0x00000000
        /*0530*/ 	.word	0x00000000
        /*0534*/ 	.short	0x0101
        /*0536*/ 	.byte	0xff
	.zero		1


	//   ....[67]....
        /*0538*/ 	.word	0x00003f10
        /*053c*/ 	.word	0x000000ff
        /*0540*/ 	.word	0x00000078
        /*0544*/ 	.short	0x010a
        /*0546*/ 	.byte	0x07
	.zero		1


	//   ....[68]....
        /*0548*/ 	.word	0x00004100
        /*054c*/ 	.word	0x000000ff
        /*0550*/ 	.word	0x00000050
        /*0554*/ 	.short	0x010a
        /*0556*/ 	.byte	0x07
	.zero		1


	//   ....[69]....
        /*0558*/ 	.word	0x00004270
        /*055c*/ 	.word	0x000000ff
        /*0560*/ 	.word	0x00000030
        /*0564*/ 	.short	0x010b
        /*0566*/ 	.byte	0x07
	.zero		1


	//   ....[70]....
        /*0568*/ 	.word	0x00004280
        /*056c*/ 	.word	0x000000ff
        /*0570*/ 	.word	0x00000000
        /*0574*/ 	.short	0x0101
        /*0576*/ 	.byte	0x08
	.zero		1


	//   ....[71]....
        /*0578*/ 	.word	0x000042a0
        /*057c*/ 	.word	0x000000ff
        /*0580*/ 	.word	0x00000058
        /*0584*/ 	.short	0x010a
        /*0586*/ 	.byte	0x07
	.zero		1


	//   ....[72]....
        /*0588*/ 	.word	0x00004400
        /*058c*/ 	.word	0x000000ff
        /*0590*/ 	.word	0x00000038
        /*0594*/ 	.short	0x010b
        /*0596*/ 	.byte	0x07
	.zero		1


	//   ....[73]....
        /*0598*/ 	.word	0x00004410
        /*059c*/ 	.word	0x000000ff
        /*05a0*/ 	.word	0x00000000
        /*05a4*/ 	.short	0x0101
        /*05a6*/ 	.byte	0x08
	.zero		1


	//   ....[74]....
        /*05a8*/ 	.word	0x00004420
        /*05ac*/ 	.word	0x000000ff
        /*05b0*/ 	.word	0x00000060
        /*05b4*/ 	.short	0x010a
        /*05b6*/ 	.byte	0x07
	.zero		1


	//   ....[75]....
        /*05b8*/ 	.word	0x000045c0
        /*05bc*/ 	.word	0x000000ff
        /*05c0*/ 	.word	0x00000040
        /*05c4*/ 	.short	0x010b
        /*05c6*/ 	.byte	0x07
	.zero		1


	//   ....[76]....
        /*05c8*/ 	.word	0x00004630
        /*05cc*/ 	.word	0x000000ff
        /*05d0*/ 	.word	0x00000000
        /*05d4*/ 	.short	0x0101
        /*05d6*/ 	.byte	0x08
	.zero		1


	//   ....[77]....
        /*05d8*/ 	.word	0x00004660
        /*05dc*/ 	.word	0x000000ff
        /*05e0*/ 	.word	0x00000068
        /*05e4*/ 	.short	0x010a
        /*05e6*/ 	.byte	0x07
	.zero		1


	//   ....[78]....
        /*05e8*/ 	.word	0x00004870
        /*05ec*/ 	.word	0x000000ff
        /*05f0*/ 	.word	0x00000048
        /*05f4*/ 	.short	0x010b
        /*05f6*/ 	.byte	0x07
	.zero		1


	//   ....[79]....
        /*05f8*/ 	.word	0x00004890
        /*05fc*/ 	.word	0x000000ff
        /*0600*/ 	.word	0x00000000
        /*0604*/ 	.short	0x0101
        /*0606*/ 	.byte	0x0d
	.zero		1


	//   ....[80]....
        /*0608*/ 	.word	0x000048c0
        /*060c*/ 	.word	0x000000ff
        /*0610*/ 	.word	0x00000050
        /*0614*/ 	.short	0x010a
        /*0616*/ 	.byte	0x07
	.zero		1


	//   ....[81]....
        /*0618*/ 	.word	0x000048e0
        /*061c*/ 	.word	0x000000ff
        /*0620*/ 	.word	0x00000058
        /*0624*/ 	.short	0x010a
        /*0626*/ 	.byte	0x07
	.zero		1


	//   ....[82]....
        /*0628*/ 	.word	0x00004900
        /*062c*/ 	.word	0x000000ff
        /*0630*/ 	.word	0x00000060
        /*0634*/ 	.short	0x010a
        /*0636*/ 	.byte	0x07
	.zero		1


	//   ....[83]....
        /*0638*/ 	.word	0x00004940
        /*063c*/ 	.word	0x00000000
        /*0640*/ 	.word	0x00000068
        /*0644*/ 	.short	0x010a
        /*0646*/ 	.byte	0xff
	.zero		1


	//   ....[84]....
        /*0648*/ 	.word	0x00004ca0
        /*064c*/ 	.word	0x00000000
        /*0650*/ 	.word	0x00000080
        /*0654*/ 	.short	0x010a
        /*0656*/ 	.byte	0xff
	.zero		1


	//   ....[85]....
        /*0658*/ 	.word	0x00004db0
        /*065c*/ 	.word	0x00000000
        /*0660*/ 	.word	0x00000000
        /*0664*/ 	.short	0x0101
        /*0666*/ 	.byte	0xff
	.zero		1


	//   ....[86]....
        /*0668*/ 	.word	0x00005810
        /*066c*/ 	.word	0x000000ff
        /*0670*/ 	.word	0x00000030
        /*0674*/ 	.short	0x010a
        /*0676*/ 	.byte	0x30
	.zero		1


	//   ....[87]....
        /*0678*/ 	.word	0x00005880
        /*067c*/ 	.word	0x0000004f
        /*0680*/ 	.word	0x000000a0
        /*0684*/ 	.short	0x010a
        /*0686*/ 	.byte	0xff
	.zero		1


	//   ....[88]....
        /*0688*/ 	.word	0x00005930
        /*068c*/ 	.word	0x000000ff
        /*0690*/ 	.word	0x00000030
        /*0694*/ 	.short	0x010a
        /*0696*/ 	.byte	0x30
	.zero		1


	//   ....[89]....
        /*0698*/ 	.word	0x00005a10
        /*069c*/ 	.word	0x0000004f
        /*06a0*/ 	.word	0x000000a0
        /*06a4*/ 	.short	0x010a
        /*06a6*/ 	.byte	0xff
	.zero		1


	//   ....[90]....
        /*06a8*/ 	.word	0x00006140
        /*06ac*/ 	.word	0x00000000
        /*06b0*/ 	.word	0x00000000
        /*06b4*/ 	.short	0x0101
        /*06b6*/ 	.byte	0xff
	.zero		1


	//   ....[91]....
        /*06b8*/ 	.word	0x00006150
        /*06bc*/ 	.word	0x00000003
        /*06c0*/ 	.word	0x00000030
        /*06c4*/ 	.short	0x010a
        /*06c6*/ 	.byte	0xff
	.zero		1


	//   ....[92]....
        /*06c8*/ 	.word	0x00006210
        /*06cc*/ 	.word	0x00000003
        /*06d0*/ 	.word	0x00000030
        /*06d4*/ 	.short	0x010a
        /*06d6*/ 	.byte	0xff
	.zero		1


	//   ....[93]....
        /*06d8*/ 	.word	0x000069c0
        /*06dc*/ 	.word	0x00000026
        /*06e0*/ 	.word	0x00000000
        /*06e4*/ 	.short	0x0101
        /*06e6*/ 	.byte	0xff
	.zero		1


	//   ....[94]....
        /*06e8*/ 	.word	0x000069e0
        /*06ec*/ 	.word	0x00000053
        /*06f0*/ 	.word	0x00000030
        /*06f4*/ 	.short	0x010a
        /*06f6*/ 	.byte	0xff
	.zero		1


	//   ....[95]....
        /*06f8*/ 	.word	0x00006a90
        /*06fc*/ 	.word	0x00000053
        /*0700*/ 	.word	0x00000030
        /*0704*/ 	.short	0x010a
        /*0706*/ 	.byte	0xff
	.zero		1


	//   ....[96]....
        /*0708*/ 	.word	0x00007240
        /*070c*/ 	.word	0x00000026
        /*0710*/ 	.word	0x00000000
        /*0714*/ 	.short	0x0101
        /*0716*/ 	.byte	0xff
	.zero		1


	//   ....[97]....
        /*0718*/ 	.word	0x00007260
        /*071c*/ 	.word	0x00000058
        /*0720*/ 	.word	0x00000030
        /*0724*/ 	.short	0x010a
        /*0726*/ 	.byte	0xff
	.zero		1


	//   ....[98]....
        /*0728*/ 	.word	0x00007310
        /*072c*/ 	.word	0x00000058
        /*0730*/ 	.word	0x00000030
        /*0734*/ 	.short	0x010a
        /*0736*/ 	.byte	0xff
	.zero		1


	//   ....[99]....
        /*0738*/ 	.word	0x00007640
        /*073c*/ 	.word	0x000000ff
        /*0740*/ 	.word	0x00000000
        /*0744*/ 	.short	0x0101
        /*0746*/ 	.byte	0x05
	.zero		1


	//   ....[100]....
        /*0748*/ 	.word	0x00007b20
        /*074c*/ 	.word	0x00000002
        /*0750*/ 	.word	0x00000000
        /*0754*/ 	.short	0x0101
        /*0756*/ 	.byte	0xff
	.zero		1


	//   ....[101]....
        /*0758*/ 	.word	0x00007d90
        /*075c*/ 	.word	0x000000ff
        /*0760*/ 	.word	0x00000000
        /*0764*/ 	.short	0x0101
        /*0766*/ 	.byte	0x04
	.zero		1


	//   ....[102]....
        /*0768*/ 	.word	0x00007db0
        /*076c*/ 	.word	0x00000003
        /*0770*/ 	.word	0x000000f0
        /*0774*/ 	.short	0x010a
        /*0776*/ 	.byte	0xff
	.zero		1


	//   ....[103]....
        /*0778*/ 	.word	0x00007e10
        /*077c*/ 	.word	0x00000002
        /*0780*/ 	.word	0x00000018
        /*0784*/ 	.short	0x010a
        /*0786*/ 	.byte	0xff
	.zero		1


	//   ....[104]....
        /*0788*/ 	.word	0x00007e70
        /*078c*/ 	.word	0x00000002
        /*0790*/ 	.word	0x00000018
        /*0794*/ 	.short	0x010a
        /*0796*/ 	.byte	0xff
	.zero		1


	//   ....[105]....
        /*0798*/ 	.word	0x00007ec0
        /*079c*/ 	.word	0x00000002
        /*07a0*/ 	.word	0x00000080
        /*07a4*/ 	.short	0x010a
        /*07a6*/ 	.byte	0xff
	.zero		1


	//   ....[106]....
        /*07a8*/ 	.word	0x00007f20
        /*07ac*/ 	.word	0x00000000
        /*07b0*/ 	.word	0x00000000
        /*07b4*/ 	.short	0x010a
        /*07b6*/ 	.byte	0xff
	.zero		1


	//   ....[107]....
        /*07b8*/ 	.word	0x00007f80
        /*07bc*/ 	.word	0x00000000
        /*07c0*/ 	.word	0x00000000
        /*07c4*/ 	.short	0x010a
        /*07c6*/ 	.byte	0xff
	.zero		1


	//   ....[108]....
        /*07c8*/ 	.word	0x00007fd0
        /*07cc*/ 	.word	0x00000000
        /*07d0*/ 	.word	0x000000e0
        /*07d4*/ 	.short	0x010a
        /*07d6*/ 	.byte	0xff
	.zero		1


	//   ....[109]....
        /*07d8*/ 	.word	0x00008030
        /*07dc*/ 	.word	0x00000000
        /*07e0*/ 	.word	0x00000090
        /*07e4*/ 	.short	0x010a
        /*07e6*/ 	.byte	0xff
	.zero		1


	//   ....[110]....
        /*07e8*/ 	.word	0x00008080
        /*07ec*/ 	.word	0x00000000
        /*07f0*/ 	.word	0x00000080
        /*07f4*/ 	.short	0x010a
        /*07f6*/ 	.byte	0xff
	.zero		1


	//   ....[111]....
        /*07f8*/ 	.word	0x000080e0
        /*07fc*/ 	.word	0x00000000
        /*0800*/ 	.word	0x00000090
        /*0804*/ 	.short	0x010a
        /*0806*/ 	.byte	0xff
	.zero		1


	//   ....[112]....
        /*0808*/ 	.word	0x00008130
        /*080c*/ 	.word	0x00000000
        /*0810*/ 	.word	0x00000080
        /*0814*/ 	.short	0x010a
        /*0816*/ 	.byte	0xff
	.zero		1


	//   ....[113]....
        /*0818*/ 	.word	0x00008190
        /*081c*/ 	.word	0x00000003
        /*0820*/ 	.word	0x000000c0
        /*0824*/ 	.short	0x010a
        /*0826*/ 	.byte	0xff
	.zero		1


	//   ....[114]....
        /*0828*/ 	.word	0x000081f0
        /*082c*/ 	.word	0x00000000
        /*0830*/ 	.word	0x00000000
        /*0834*/ 	.short	0x010a
        /*0836*/ 	.byte	0xff
	.zero		1


	//   ....[115]....
        /*0838*/ 	.word	0x00008250
        /*083c*/ 	.word	0x00000000
        /*0840*/ 	.word	0x00000000
        /*0844*/ 	.short	0x010a
        /*0846*/ 	.byte	0xff
	.zero		1


	//   ....[116]....
        /*0848*/ 	.word	0x000082b0
        /*084c*/ 	.word	0x00000000
        /*0850*/ 	.word	0x00000000
        /*0854*/ 	.short	0x010a
        /*0856*/ 	.byte	0xff
	.zero		1


	//   ....[117]....
        /*0858*/ 	.word	0x00008310
        /*085c*/ 	.word	0x00000000
        /*0860*/ 	.word	0x00000000
        /*0864*/ 	.short	0x010a
        /*0866*/ 	.byte	0xff
	.zero		1


	//   ....[118]....
        /*0868*/ 	.word	0x00008370
        /*086c*/ 	.word	0x00000000
        /*0870*/ 	.word	0x00000000
        /*0874*/ 	.short	0x010a
        /*0876*/ 	.byte	0xff
	.zero		1


	//   ....[119]....
        /*0878*/ 	.word	0x000083c0
        /*087c*/ 	.word	0x00000000
        /*0880*/ 	.word	0x00000080
        /*0884*/ 	.short	0x010a
        /*0886*/ 	.byte	0xff
	.zero		1


	//   ....[120]....
        /*0888*/ 	.word	0x00008420
        /*088c*/ 	.word	0x00000000
        /*0890*/ 	.word	0x00000078
        /*0894*/ 	.short	0x010a
        /*0896*/ 	.byte	0xff
	.zero		1


	//   ....[121]....
        /*0898*/ 	.word	0x00008480
        /*089c*/ 	.word	0x00000003
        /*08a0*/ 	.word	0x00000050
        /*08a4*/ 	.short	0x010a
        /*08a6*/ 	.byte	0xff
	.zero		1


	//   ....[122]....
        /*08a8*/ 	.word	0x000084e0
        /*08ac*/ 	.word	0x00000003
        /*08b0*/ 	.word	0x00000058
        /*08b4*/ 	.short	0x010a
        /*08b6*/ 	.byte	0xff
	.zero		1


	//   ....[123]....
        /*08b8*/ 	.word	0x00008540
        /*08bc*/ 	.word	0x00000003
        /*08c0*/ 	.word	0x00000060
        /*08c4*/ 	.short	0x010a
        /*08c6*/ 	.byte	0xff
	.zero		1


	//   ....[124]....
        /*08c8*/ 	.word	0x000085a0
        /*08cc*/ 	.word	0x00000003
        /*08d0*/ 	.word	0x00000068
        /*08d4*/ 	.short	0x010a
        /*08d6*/ 	.byte	0xff
	.zero		1


	//   ....[125]....
        /*08d8*/ 	.word	0x00008600
        /*08dc*/ 	.word	0x00000000
        /*08e0*/ 	.word	0x00000050
        /*08e4*/ 	.short	0x010a
        /*08e6*/ 	.byte	0xff
	.zero		1


	//   ....[126]....
        /*08e8*/ 	.word	0x00008660
        /*08ec*/ 	.word	0x00000000
        /*08f0*/ 	.word	0x00000058
        /*08f4*/ 	.short	0x010a
        /*08f6*/ 	.byte	0xff
	.zero		1


	//   ....[127]....
        /*08f8*/ 	.word	0x000086c0
        /*08fc*/ 	.word	0x00000000
        /*0900*/ 	.word	0x00000060
        /*0904*/ 	.short	0x010a
        /*0906*/ 	.byte	0xff
	.zero		1


	//   ....[128]....
        /*0908*/ 	.word	0x00008710
        /*090c*/ 	.word	0x00000000
        /*0910*/ 	.word	0x00000080
        /*0914*/ 	.short	0x010a
        /*0916*/ 	.byte	0xff
	.zero		1


	//   ....[129]....
        /*0918*/ 	.word	0x00008770
        /*091c*/ 	.word	0x00000002
        /*0920*/ 	.word	0x00000030
        /*0924*/ 	.short	0x010a
        /*0926*/ 	.byte	0xff
	.zero		1


	//   ....[130]....
        /*0928*/ 	.word	0x000087c0
        /*092c*/ 	.word	0x0000004f
        /*0930*/ 	.word	0x000000a0
        /*0934*/ 	.short	0x010a
        /*0936*/ 	.byte	0xff
	.zero		1


	//   ....[131]....
        /*0938*/ 	.word	0x00008810
        /*093c*/ 	.word	0x00000003
        /*0940*/ 	.word	0x00000030
        /*0944*/ 	.short	0x010a
        /*0946*/ 	.byte	0xff
	.zero		1


	//   ....[132]....
        /*0948*/ 	.word	0x00008860
        /*094c*/ 	.word	0x00000053
        /*0950*/ 	.word	0x00000030
        /*0954*/ 	.short	0x010a
        /*0956*/ 	.byte	0xff
	.zero		1


	//   ....[133]....
        /*0958*/ 	.word	0x000088b0
        /*095c*/ 	.word	0x00000058
        /*0960*/ 	.word	0x00000030
        /*0964*/ 	.short	0x010a
        /*0966*/ 	.byte	0xff
	.zero		1


	//----- nvinfo : EIATTR_NUM_MBARRIERS
	.align		4
.L_47:
        /*0968*/ 	.byte	0x03, 0x38
        /*096a*/ 	.short	0x0020


	//----- nvinfo : EIATTR_EXIT_INSTR_OFFSETS
	.align		4
        /*096c*/ 	.byte	0x04, 0x1c
        /*096e*/ 	.short	(.L_49 - .L_48)


	//   ....[0]....
.L_48:
        /*0970*/ 	.word	0x00002460


	//   ....[1]....
        /*0974*/ 	.word	0x00002950


	//   ....[2]....
        /*0978*/ 	.word	0x000029b0


	//   ....[3]....
        /*097c*/ 	.word	0x00003910


	//   ....[4]....
        /*0980*/ 	.word	0x00004970


	//   ....[5]....
        /*0984*/ 	.word	0x000049b0


	//   ....[6]....
        /*0988*/ 	.word	0x00007c80


	//   ....[7]....
        /*098c*/ 	.word	0x00007d00


	//   ....[8]....
        /*0990*/ 	.word	0x00007d30


	//   ....[9]....
        /*0994*/ 	.word	0x00007da0


	//----- nvinfo : EIATTR_MAX_THREADS
	.align		4
.L_49:
        /*0998*/ 	.byte	0x04, 0x05
        /*099a*/ 	.short	(.L_51 - .L_50)
.L_50:
        /*099c*/ 	.word	0x00000100
        /*09a0*/ 	.word	0x00000001
        /*09a4*/ 	.word	0x00000001


	//----- nvinfo : EIATTR_CRS_STACK_SIZE
	.align		4
.L_51:
        /*09a8*/ 	.byte	0x04, 0x1e
        /*09aa*/ 	.short	(.L_53 - .L_52)
.L_52:
        /*09ac*/ 	.word	0x00000000


	//----- nvinfo : EIATTR_CBANK_PARAM_SIZE
	.align		4
.L_53:
        /*09b0*/ 	.byte	0x03, 0x19
        /*09b2*/ 	.short	0x0800


	//----- nvinfo : EIATTR_PARAM_CBANK
	.align		4
        /*09b4*/ 	.byte	0x04, 0x0a
        /*09b6*/ 	.short	(.L_55 - .L_54)
	.align		4
.L_54:
        /*09b8*/ 	.word	index@(.nv.constant0._ZN7cutlass13device_kernelINS_4gemm6kernel13GemmUniversalIN4cute5tupleIJiiiiEEENS1_10collective13CollectiveMmaINS1_35MainloopSm100TmaUmmaWarpSpecializedILi3ELi2ELi4ENS5_IJNS4_1CILi1EEESB_SB_EEEEENS5_IJNSA_ILi64EEENSA_ILi128EEESE_EEENS_6half_tENS5_IJlSB_lEEESH_SI_NS4_8TiledMMAINS4_8MMA_AtomIJNS4_20SM100_MMA_F16BF16_SSISH_SH_fLi64ELi128ELNS4_4UMMA5MajorE0ELSN_0ELNSM_7ScaleInE0ELSO_0EEEEEENS4_6LayoutISC_NS5_IJNSA_ILi0EEESS_SS_EEEEENS5_IJNS4_10UnderscoreESV_SV_EEEEENS4_13SM90_TMA_LOADENS4_14ComposedLayoutINS4_7SwizzleILi3ELi4ELi3EEENS4_18smem_ptr_flag_bitsILi16EEENSR_INS5_IJNSA_ILi8EEESE_EEENS5_IJSE_SB_EEEEEEEvNS4_8identityESY_S18_vS19_EENS_8epilogue10collective18CollectiveEpilogueINS1B_23Sm100TmaWarpSpecializedILi4ELi2ELi16ELb1ELb0EEEJSG_NS5_IJNSR_ISE_SB_EENSR_INSA_ILi32EEESB_EEEEESH_SI_SH_SI_NS1B_6fusion15FusionCallbacksIS1F_NS1K_17LinearCombinationISH_fSH_fLNS_15FloatRoundStyleE2EEESG_S1J_JEEENS4_5SM1004TMEM4LOAD26SM100_TMEM_LOAD_16dp256b4xESY_NSZ_INS10_ILi2ELi4ELi3EEES13_NSR_INS5_IJS14_S1H_EEENS5_IJS1H_SB_EEEEEEENS4_17SM75_U32x4_LDSM_NENS4_14SM90_TMA_STOREES1Y_NS4_17SM90_U32x4_STSM_NENS4_39AutoVectorizingCopyWithAssumedAlignmentILi128EEEEEEvvEEEEvNT_6ParamsE)
        /*09bc*/ 	.short	0x0380
        /*09be*/ 	.short	0x0800


	//----- nvinfo : EIATTR_SW_WAR
	.align		4
.L_55:
        /*09c0*/ 	.byte	0x04, 0x36
        /*09c2*/ 	.short	(.L_57 - .L_56)
.L_56:
        /*09c4*/ 	.word	0x00000008
.L_57:


//--------------------- .nv.callgraph             --------------------------
	.section	.nv.callgraph,"",@"SHT_CUDA_CALLGRAPH"
	.align	4
	.sectionentsize	8
	.align		4
        /*0000*/ 	.word	0x00000000
	.align		4
        /*0004*/ 	.word	0xffffffff
	.align		4
        /*0008*/ 	.word	index@(_ZN7cutlass13device_kernelINS_4gemm6kernel13GemmUniversalIN4cute5tupleIJiiiiEEENS1_10collective13CollectiveMmaINS1_35MainloopSm100TmaUmmaWarpSpecializedILi3ELi2ELi4ENS5_IJNS4_1CILi1EEESB_SB_EEEEENS5_IJNSA_ILi64EEENSA_ILi128EEESE_EEENS_6half_tENS5_IJlSB_lEEESH_SI_NS4_8TiledMMAINS4_8MMA_AtomIJNS4_20SM100_MMA_F16BF16_SSISH_SH_fLi64ELi128ELNS4_4UMMA5MajorE0ELSN_0ELNSM_7ScaleInE0ELSO_0EEEEEENS4_6LayoutISC_NS5_IJNSA_ILi0EEESS_SS_EEEEENS5_IJNS4_10UnderscoreESV_SV_EEEEENS4_13SM90_TMA_LOADENS4_14ComposedLayoutINS4_7SwizzleILi3ELi4ELi3EEENS4_18smem_ptr_flag_bitsILi16EEENSR_INS5_IJNSA_ILi8EEESE_EEENS5_IJSE_SB_EEEEEEEvNS4_8identityESY_S18_vS19_EENS_8epilogue10collective18CollectiveEpilogueINS1B_23Sm100TmaWarpSpecializedILi4ELi2ELi16ELb1ELb0EEEJSG_NS5_IJNSR_ISE_SB_EENSR_INSA_ILi32EEESB_EEEEESH_SI_SH_SI_NS1B_6fusion15FusionCallbacksIS1F_NS1K_17LinearCombinationISH_fSH_fLNS_15FloatRoundStyleE2EEESG_S1J_JEEENS4_5SM1004TMEM4LOAD26SM100_TMEM_LOAD_16dp256b4xESY_NSZ_INS10_ILi2ELi4ELi3EEES13_NSR_INS5_IJS14_S1H_EEENS5_IJS1H_SB_EEEEEEENS4_17SM75_U32x4_LDSM_NENS4_14SM90_TMA_STOREES1Y_NS4_17SM90_U32x4_STSM_NENS4_39AutoVectorizingCopyWithAssumedAlignmentILi128EEEEEEvvEEEEvNT_6ParamsE)
	.align		4
        /*000c*/ 	.word	index@(__assertfail)
	.align		4
        /*0010*/ 	.word	0x00000000
	.align		4
        /*0014*/ 	.word	0xfffffffe
	.align		4
        /*0018*/ 	.word	0x00000000
	.align		4
        /*001c*/ 	.word	0xfffffffd
	.align		4
        /*0020*/ 	.word	0x00000000
	.align		4
        /*0024*/ 	.word	0xfffffffc


//--------------------- .nv.constant4             --------------------------
	.section	.nv.constant4,"a",@progbits
	.align	8
	.align		8
.nv.constant4:
        /*0000*/ 	.dword	__assertfail
	.align		8
        /*0008*/ 	.dword	__unnamed_1
	.align		8
        /*0010*/ 	.dword	__unnamed_2
	.align		8
        /*0018*/ 	.dword	_ZN40_INTERNAL_7a36d471_4_k_cu_ef36bc1a_299604cuda3std3__45__cpo5beginE
	.align		8
        /*0020*/ 	.dword	_ZN40_INTERNAL_7a36d471_4_k_cu_ef36bc1a_299604cuda3std3__45__cpo3endE
	.align		8
        /*0028*/ 	.dword	_ZN40_INTERNAL_7a36d471_4_k_cu_ef36bc1a_299604cuda3std3__45__cpo6cbeginE
	.align		8
        /*0030*/ 	.dword	_ZN40_INTERNAL_7a36d471_4_k_cu_ef36bc1a_299604cuda3std3__45__cpo4cendE
	.align		8
        /*0038*/ 	.dword	_ZN40_INTERNAL_7a36d471_4_k_cu_ef36bc1a_299604cuda3std3__442_GLOBAL__N__7a36d471_4_k_cu_ef36bc1a_299606ignoreE
	.align		8
        /*0040*/ 	.dword	_ZN40_INTERNAL_7a36d471_4_k_cu_ef36bc1a_299604cuda3std3__419piecewise_constructE
	.align		8
        /*0048*/ 	.dword	_ZN40_INTERNAL_7a36d471_4_k_cu_ef36bc1a_299604cuda3std3__48in_placeE
	.align		8
        /*0050*/ 	.dword	_ZN40_INTERNAL_7a36d471_4_k_cu_ef36bc1a_299604cuda3std6ranges3__45__cpo4swapE
	.align		8
        /*0058*/ 	.dword	_ZN40_INTERNAL_7a36d471_4_k_cu_ef36bc1a_299604cuda3std6ranges3__45__cpo9iter_moveE
	.align		8
        /*0060*/ 	.dword	_ZN40_INTERNAL_7a36d471_4_k_cu_ef36bc1a_299604cute7productE
	.align		8
        /*0068*/ 	.dword	_ZN40_INTERNAL_7a36d471_4_k_cu_ef36bc1a_299604cute1_E
	.align		8
        /*0070*/ 	.dword	$str$25
	.align		8
        /*0078*/ 	.dword	$str$26
	.align		8
        /*0080*/ 	.dword	$str$27
	.align		8
        /*0088*/ 	.dword	$str$28


//--------------------- .text._ZN7cutlass13device_kernelINS_4gemm6kernel13GemmUniversalIN4cute5tupleIJiiiiEEENS1_10collective13CollectiveMmaINS1_35MainloopSm100TmaUmmaWarpSpecializedILi3ELi2ELi4ENS5_IJNS4_1CILi1EEESB_SB_EEEEENS5_IJNSA_ILi64EEENSA_ILi128EEESE_EEENS_6half_tENS5_IJlSB_lEEESH_SI_NS4_8TiledMMAINS4_8MMA_AtomIJNS4_20SM100_MMA_F16BF16_SSISH_SH_fLi64ELi128ELNS4_4UMMA5MajorE0ELSN_0ELNSM_7ScaleInE0ELSO_0EEEEEENS4_6LayoutISC_NS5_IJNSA_ILi0EEESS_SS_EEEEENS5_IJNS4_10UnderscoreESV_SV_EEEEENS4_13SM90_TMA_LOADENS4_14ComposedLayoutINS4_7SwizzleILi3ELi4ELi3EEENS4_18smem_ptr_flag_bitsILi16EEENSR_INS5_IJNSA_ILi8EEESE_EEENS5_IJSE_SB_EEEEEEEvNS4_8identityESY_S18_vS19_EENS_8epilogue10collective18CollectiveEpilogueINS1B_23Sm100TmaWarpSpecializedILi4ELi2ELi16ELb1ELb0EEEJSG_NS5_IJNSR_ISE_SB_EENSR_INSA_ILi32EEESB_EEEEESH_SI_SH_SI_NS1B_6fusion15FusionCallbacksIS1F_NS1K_17LinearCombinationISH_fSH_fLNS_15FloatRoundStyleE2EEESG_S1J_JEEENS4_5SM1004TMEM4LOAD26SM100_TMEM_LOAD_16dp256b4xESY_NSZ_INS10_ILi2ELi4ELi3EEES13_NSR_INS5_IJS14_S1H_EEENS5_IJS1H_SB_EEEEEEENS4_17SM75_U32x4_LDSM_NENS4_14SM90_TMA_STOREES1Y_NS4_17SM90_U32x4_STSM_NENS4_39AutoVectorizingCopyWithAssumedAlignmentILi128EEEEEEvvEEEEvNT_6ParamsE --------------------------
	.section	.text._ZN7cutlass13device_kernelINS_4gemm6kernel13GemmUniversalIN4cute5tupleIJiiiiEEENS1_10collective13CollectiveMmaINS1_35MainloopSm100TmaUmmaWarpSpecializedILi3ELi2ELi4ENS5_IJNS4_1CILi1EEESB_SB_EEEEENS5_IJNSA_ILi64EEENSA_ILi128EEESE_EEENS_6half_tENS5_IJlSB_lEEESH_SI_NS4_8TiledMMAINS4_8MMA_AtomIJNS4_20SM100_MMA_F16BF16_SSISH_SH_fLi64ELi128ELNS4_4UMMA5MajorE0ELSN_0ELNSM_7ScaleInE0ELSO_0EEEEEENS4_6LayoutISC_NS5_IJNSA_ILi0EEESS_SS_EEEEENS5_IJNS4_10UnderscoreESV_SV_EEEEENS4_13SM90_TMA_LOADENS4_14ComposedLayoutINS4_7SwizzleILi3ELi4ELi3EEENS4_18smem_ptr_flag_bitsILi16EEENSR_INS5_IJNSA_ILi8EEESE_EEENS5_IJSE_SB_EEEEEEEvNS4_8identityESY_S18_vS19_EENS_8epilogue10collective18CollectiveEpilogueINS1B_23Sm100TmaWarpSpecializedILi4ELi2ELi16ELb1ELb0EEEJSG_NS5_IJNSR_ISE_SB_EENSR_INSA_ILi32EEESB_EEEEESH_SI_SH_SI_NS1B_6fusion15FusionCallbacksIS1F_NS1K_17LinearCombinationISH_fSH_fLNS_15FloatRoundStyleE2EEESG_S1J_JEEENS4_5SM1004TMEM4LOAD26SM100_TMEM_LOAD_16dp256b4xESY_NSZ_INS10_ILi2ELi4ELi3EEES13_NSR_INS5_IJS14_S1H_EEENS5_IJS1H_SB_EEEEEEENS4_17SM75_U32x4_LDSM_NENS4_14SM90_TMA_STOREES1Y_NS4_17SM90_U32x4_STSM_NENS4_39AutoVectorizingCopyWithAssumedAlignmentILi128EEEEEEvvEEEEvNT_6ParamsE,"ax",@progbits
	.align	128
.text._ZN7cutlass13device_kernelINS_4gemm6kernel13GemmUniversalIN4cute5tupleIJiiiiEEENS1_10collective13CollectiveMmaINS1_35MainloopSm100TmaUmmaWarpSpecializedILi3ELi2ELi4ENS5_IJNS4_1CILi1EEESB_SB_EEEEENS5_IJNSA_ILi64EEENSA_ILi128EEESE_EEENS_6half_tENS5_IJlSB_lEEESH_SI_NS4_8TiledMMAINS4_8MMA_AtomIJNS4_20SM100_MMA_F16BF16_SSISH_SH_fLi64ELi128ELNS4_4UMMA5MajorE0ELSN_0ELNSM_7ScaleInE0ELSO_0EEEEEENS4_6LayoutISC_NS5_IJNSA_ILi0EEESS_SS_EEEEENS5_IJNS4_10UnderscoreESV_SV_EEEEENS4_13SM90_TMA_LOADENS4_14ComposedLayoutINS4_7SwizzleILi3ELi4ELi3EEENS4_18smem_ptr_flag_bitsILi16EEENSR_INS5_IJNSA_ILi8EEESE_EEENS5_IJSE_SB_EEEEEEEvNS4_8identityESY_S18_vS19_EENS_8epilogue10collective18CollectiveEpilogueINS1B_23Sm100TmaWarpSpecializedILi4ELi2ELi16ELb1ELb0EEEJSG_NS5_IJNSR_ISE_SB_EENSR_INSA_ILi32EEESB_EEEEESH_SI_SH_SI_NS1B_6fusion15FusionCallbacksIS1F_NS1K_17LinearCombinationISH_fSH_fLNS_15FloatRoundStyleE2EEESG_S1J_JEEENS4_5SM1004TMEM4LOAD26SM100_TMEM_LOAD_16dp256b4xESY_NSZ_INS10_ILi2ELi4ELi3EEES13_NSR_INS5_IJS14_S1H_EEENS5_IJS1H_SB_EEEEEEENS4_17SM75_U32x4_LDSM_NENS4_14SM90_TMA_STOREES1Y_NS4_17SM90_U32x4_STSM_NENS4_39AutoVectorizingCopyWithAssumedAlignmentILi128EEEEEEvvEEEEvNT_6ParamsE:
        .type           _ZN7cutlass13device_kernelINS_4gemm6kernel13GemmUniversalIN4cute5tupleIJiiiiEEENS1_10collective13CollectiveMmaINS1_35MainloopSm100TmaUmmaWarpSpecializedILi3ELi2ELi4ENS5_IJNS4_1CILi1EEESB_SB_EEEEENS5_IJNSA_ILi64EEENSA_ILi128EEESE_EEENS_6half_tENS5_IJlSB_lEEESH_SI_NS4_8TiledMMAINS4_8MMA_AtomIJNS4_20SM100_MMA_F16BF16_SSISH_SH_fLi64ELi128ELNS4_4UMMA5MajorE0ELSN_0ELNSM_7ScaleInE0ELSO_0EEEEEENS4_6LayoutISC_NS5_IJNSA_ILi0EEESS_SS_EEEEENS5_IJNS4_10UnderscoreESV_SV_EEEEENS4_13SM90_TMA_LOADENS4_14ComposedLayoutINS4_7SwizzleILi3ELi4ELi3EEENS4_18smem_ptr_flag_bitsILi16EEENSR_INS5_IJNSA_ILi8EEESE_EEENS5_IJSE_SB_EEEEEEEvNS4_8identityESY_S18_vS19_EENS_8epilogue10collective18CollectiveEpilogueINS1B_23Sm100TmaWarpSpecializedILi4ELi2ELi16ELb1ELb0EEEJSG_NS5_IJNSR_ISE_SB_EENSR_INSA_ILi32EEESB_EEEEESH_SI_SH_SI_NS1B_6fusion15FusionCallbacksIS1F_NS1K_17LinearCombinationISH_fSH_fLNS_15FloatRoundStyleE2EEESG_S1J_JEEENS4_5SM1004TMEM4LOAD26SM100_TMEM_LOAD_16dp256b4xESY_NSZ_INS10_ILi2ELi4ELi3EEES13_NSR_INS5_IJS14_S1H_EEENS5_IJS1H_SB_EEEEEEENS4_17SM75_U32x4_LDSM_NENS4_14SM90_TMA_STOREES1Y_NS4_17SM90_U32x4_STSM_NENS4_39AutoVectorizingCopyWithAssumedAlignmentILi128EEEEEEvvEEEEvNT_6ParamsE,@function
        .size           _ZN7cutlass13device_kernelINS_4gemm6kernel13GemmUniversalIN4cute5tupleIJiiiiEEENS1_10collective13CollectiveMmaINS1_35MainloopSm100TmaUmmaWarpSpecializedILi3ELi2ELi4ENS5_IJNS4_1CILi1EEESB_SB_EEEEENS5_IJNSA_ILi64EEENSA_ILi128EEESE_EEENS_6half_tENS5_IJlSB_lEEESH_SI_NS4_8TiledMMAINS4_8MMA_AtomIJNS4_20SM100_MMA_F16BF16_SSISH_SH_fLi64ELi128ELNS4_4UMMA5MajorE0ELSN_0ELNSM_7ScaleInE0ELSO_0EEEEEENS4_6LayoutISC_NS5_IJNSA_ILi0EEESS_SS_EEEEENS5_IJNS4_10UnderscoreESV_SV_EEEEENS4_13SM90_TMA_LOADENS4_14ComposedLayoutINS4_7SwizzleILi3ELi4ELi3EEENS4_18smem_ptr_flag_bitsILi16EEENSR_INS5_IJNSA_ILi8EEESE_EEENS5_IJSE_SB_EEEEEEEvNS4_8identityESY_S18_vS19_EENS_8epilogue10collective18CollectiveEpilogueINS1B_23Sm100TmaWarpSpecializedILi4ELi2ELi16ELb1ELb0EEEJSG_NS5_IJNSR_ISE_SB_EENSR_INSA_ILi32EEESB_EEEEESH_SI_SH_SI_NS1B_6fusion15FusionCallbacksIS1F_NS1K_17LinearCombinationISH_fSH_fLNS_15FloatRoundStyleE2EEESG_S1J_JEEENS4_5SM1004TMEM4LOAD26SM100_TMEM_LOAD_16dp256b4xESY_NSZ_INS10_ILi2ELi4ELi3EEES13_NSR_INS5_IJS14_S1H_EEENS5_IJS1H_SB_EEEEEEENS4_17SM75_U32x4_LDSM_NENS4_14SM90_TMA_STOREES1Y_NS4_17SM90_U32x4_STSM_NENS4_39AutoVectorizingCopyWithAssumedAlignmentILi128EEEEEEvvEEEEvNT_6ParamsE,(.L_x_173 - _ZN7cutlass13device_kernelINS_4gemm6kernel13GemmUniversalIN4cute5tupleIJiiiiEEENS1_10collective13CollectiveMmaINS1_35MainloopSm100TmaUmmaWarpSpecializedILi3ELi2ELi4ENS5_IJNS4_1CILi1EEESB_SB_EEEEENS5_IJNSA_ILi64EEENSA_ILi128EEESE_EEENS_6half_tENS5_IJlSB_lEEESH_SI_NS4_8TiledMMAINS4_8MMA_AtomIJNS4_20SM100_MMA_F16BF16_SSISH_SH_fLi64ELi128ELNS4_4UMMA5MajorE0ELSN_0ELNSM_7ScaleInE0ELSO_0EEEEEENS4_6LayoutISC_NS5_IJNSA_ILi0EEESS_SS_EEEEENS5_IJNS4_10UnderscoreESV_SV_EEEEENS4_13SM90_TMA_LOADENS4_14ComposedLayoutINS4_7SwizzleILi3ELi4ELi3EEENS4_18smem_ptr_flag_bitsILi16EEENSR_INS5_IJNSA_ILi8EEESE_EEENS5_IJSE_SB_EEEEEEEvNS4_8identityESY_S18_vS19_EENS_8epilogue10collective18CollectiveEpilogueINS1B_23Sm100TmaWarpSpecializedILi4ELi2ELi16ELb1ELb0EEEJSG_NS5_IJNSR_ISE_SB_EENSR_INSA_ILi32EEESB_EEEEESH_SI_SH_SI_NS1B_6fusion15FusionCallbacksIS1F_NS1K_17LinearCombinationISH_fSH_fLNS_15FloatRoundStyleE2EEESG_S1J_JEEENS4_5SM1004TMEM4LOAD26SM100_TMEM_LOAD_16dp256b4xESY_NSZ_INS10_ILi2ELi4ELi3EEES13_NSR_INS5_IJS14_S1H_EEENS5_IJS1H_SB_EEEEEEENS4_17SM75_U32x4_LDSM_NENS4_14SM90_TMA_STOREES1Y_NS4_17SM90_U32x4_STSM_NENS4_39AutoVectorizingCopyWithAssumedAlignmentILi128EEEEEEvvEEEEvNT_6ParamsE)
        .other          _ZN7cutlass13device_kernelINS_4gemm6kernel13GemmUniversalIN4cute5tupleIJiiiiEEENS1_10collective13CollectiveMmaINS1_35MainloopSm100TmaUmmaWarpSpecializedILi3ELi2ELi4ENS5_IJNS4_1CILi1EEESB_SB_EEEEENS5_IJNSA_ILi64EEENSA_ILi128EEESE_EEENS_6half_tENS5_IJlSB_lEEESH_SI_NS4_8TiledMMAINS4_8MMA_AtomIJNS4_20SM100_MMA_F16BF16_SSISH_SH_fLi64ELi128ELNS4_4UMMA5MajorE0ELSN_0ELNSM_7ScaleInE0ELSO_0EEEEEENS4_6LayoutISC_NS5_IJNSA_ILi0EEESS_SS_EEEEENS5_IJNS4_10UnderscoreESV_SV_EEEEENS4_13SM90_TMA_LOADENS4_14ComposedLayoutINS4_7SwizzleILi3ELi4ELi3EEENS4_18smem_ptr_flag_bitsILi16EEENSR_INS5_IJNSA_ILi8EEESE_EEENS5_IJSE_SB_EEEEEEEvNS4_8identityESY_S18_vS19_EENS_8epilogue10collective18CollectiveEpilogueINS1B_23Sm100TmaWarpSpecializedILi4ELi2ELi16ELb1ELb0EEEJSG_NS5_IJNSR_ISE_SB_EENSR_INSA_ILi32EEESB_EEEEESH_SI_SH_SI_NS1B_6fusion15FusionCallbacksIS1F_NS1K_17LinearCombinationISH_fSH_fLNS_15FloatRoundStyleE2EEESG_S1J_JEEENS4_5SM1004TMEM4LOAD26SM100_TMEM_LOAD_16dp256b4xESY_NSZ_INS10_ILi2ELi4ELi3EEES13_NSR_INS5_IJS14_S1H_EEENS5_IJS1H_SB_EEEEEEENS4_17SM75_U32x4_LDSM_NENS4_14SM90_TMA_STOREES1Y_NS4_17SM90_U32x4_STSM_NENS4_39AutoVectorizingCopyWithAssumedAlignmentILi128EEEEEEvvEEEEvNT_6ParamsE,@"STO_CUDA_ENTRY STV_DEFAULT"
_ZN7cutlass13device_kernelINS_4gemm6kernel13GemmUniversalIN4cute5tupleIJiiiiEEENS1_10collective13CollectiveMmaINS1_35MainloopSm100TmaUmmaWarpSpecializedILi3ELi2ELi4ENS5_IJNS4_1CILi1EEESB_SB_EEEEENS5_IJNSA_ILi64EEENSA_ILi128EEESE_EEENS_6half_tENS5_IJlSB_lEEESH_SI_NS4_8TiledMMAINS4_8MMA_AtomIJNS4_20SM100_MMA_F16BF16_SSISH_SH_fLi64ELi128ELNS4_4UMMA5MajorE0ELSN_0ELNSM_7ScaleInE0ELSO_0EEEEEENS4_6LayoutISC_NS5_IJNSA_ILi0EEESS_SS_EEEEENS5_IJNS4_10UnderscoreESV_SV_EEEEENS4_13SM90_TMA_LOADENS4_14ComposedLayoutINS4_7SwizzleILi3ELi4ELi3EEENS4_18smem_ptr_flag_bitsILi16EEENSR_INS5_IJNSA_ILi8EEESE_EEENS5_IJSE_SB_EEEEEEEvNS4_8identityESY_S18_vS19_EENS_8epilogue10collective18CollectiveEpilogueINS1B_23Sm100TmaWarpSpecializedILi4ELi2ELi16ELb1ELb0EEEJSG_NS5_IJNSR_ISE_SB_EENSR_INSA_ILi32EEESB_EEEEESH_SI_SH_SI_NS1B_6fusion15FusionCallbacksIS1F_NS1K_17LinearCombinationISH_fSH_fLNS_15FloatRoundStyleE2EEESG_S1J_JEEENS4_5SM1004TMEM4LOAD26SM100_TMEM_LOAD_16dp256b4xESY_NSZ_INS10_ILi2ELi4ELi3EEES13_NSR_INS5_IJS14_S1H_EEENS5_IJS1H_SB_EEEEEEENS4_17SM75_U32x4_LDSM_NENS4_14SM90_TMA_STOREES1Y_NS4_17SM90_U32x4_STSM_NENS4_39AutoVectorizingCopyWithAssumedAlignmentILi128EEEEEEvvEEEEvNT_6ParamsE:
[----:B------:R-:W1:Y:S01]  /*0000*/  LDC R1, c[0x0][0x37c] ;  /* 0x0000df00ff017b82 */ /* 0x000e620000000800 */
[----:B------:R-:W2:Y:S01]  /*0010*/  S2R R72, SR_TID.X ;  /* 0x0000000000487919 */ /* 0x000ea20000002100 */
[----:B------:R-:W3:Y:S01]  /*0020*/  LDCU.64 UR4, c[0x0][0x890] ;  /* 0x00011200ff0477ac */ /* 0x000ee20008000a00 */
[----:B------:R-:W-:Y:S02]  /*0030*/  PRMT R59, RZ, 0x7610, R59 ;  /* 0x00007610ff3b7816 */ /* 0x000fe4000000003b */
[----:B------:R-:W-:Y:S01]  /*0040*/  ELECT P5, URZ, PT ;  /* 0x0000000000ff782f */ /* 0x000fe200038a0000 */
[----:B------:R-:W4:Y:S01]  /*0050*/  LDCU.64 UR46, c[0x0][0x358] ;  /* 0x00006b00ff2e77ac */ /* 0x000f220008000a00 */
[----:B---3--:R-:W-:-:S04]  /*0060*/  UISETP.NE.U32.AND UP0, UPT, UR4, URZ, UPT ;  /* 0x000000ff0400728c */ /* 0x008fc8000bf05070 */
[----:B------:R-:W-:Y:S01]  /*0070*/  UISETP.NE.AND.EX UP0, UPT, UR5, URZ, UPT, UP0 ;  /* 0x000000ff0500728c */ /* 0x000fe2000bf05300 */
[----:B--2---:R-:W-:-:S05]  /*0080*/  SHF.R.U32.HI R65, RZ, 0x5, R72 ;  /* 0x00000005ff417819 */ /* 0x004fca0000011648 */
[----:B------:R-:W2:Y:S02]  /*0090*/  SHFL.IDX PT, R0, R65, RZ, 0x1f ;  /* 0x00001fff41007589 */ /* 0x000ea400000e0000 */
[----:B--2---:R-:W-:Y:S01]  /*00a0*/  R2UR UR8, R0 ;  /* 0x00000000000872ca */ /* 0x004fe200000e0000 */
[----:B-1--4-:R-:W-:-:S14]  /*00b0*/  BRA.U UP0, `(.L_x_0) ;  /* 0x00000001002c7547 */ /* 0x012fdc000b800000 */
[----:B------:R-:W1:Y:S02]  /*00c0*/  LDCU.64 UR6, c[0x0][0x888] ;  /* 0x00011100ff0677ac */ /* 0x000e640008000a00 */
[----:B-1----:R-:W-:-:S04]  /*00d0*/  UISETP.NE.U32.AND UP0, UPT, UR6, URZ, UPT ;  /* 0x000000ff0600728c */ /* 0x002fc8000bf05070 */
[----:B------:R-:W-:-:S09]  /*00e0*/  UISETP.NE.AND.EX UP0, UPT, UR7, URZ, UPT, UP0 ;  /* 0x000000ff0700728c */ /* 0x000fd2000bf05300 */
[----:B------:R-:W-:Y:S05]  /*00f0*/  BRA.U !UP0, `(.L_x_1) ;  /* 0x0000000108107547 */ /* 0x000fea000b800000 */
[----:B------:R-:W1:Y:S02]  /*0100*/  LDC.64 R2, c[0x0][0x888] ;  /* 0x00022200ff027b82 */ /* 0x000e640000000a00 */
[----:B-1----:R1:W5:Y:S01]  /*0110*/  LDG.E R35, desc[UR46][R2.64] ;  /* 0x0000002e02237981 */ /* 0x002362000c1e1900 */
[----:B------:R-:W-:Y:S01]  /*0120*/  HFMA2 R59, -RZ, RZ, 0, 5.9604644775390625e-08 ;  /* 0x00000001ff3b7431 */ /* 0x000fe200000001ff */
[----:B------:R-:W-:Y:S05]  /*0130*/  BRA `(.L_x_0) ;  /* 0x00000000000c7947 */ /* 0x000fea0003800000 */
.L_x_1:
[----:B------:R-:W1:Y:S01]  /*0140*/  LDCU UR6, c[0x0][0x880] ;  /* 0x00011000ff0677ac */ /* 0x000e620008000800 */
[----:B------:R-:W-:Y:S01]  /*0150*/  HFMA2 R59, -RZ, RZ, 0, 5.9604644775390625e-08 ;  /* 0x00000001ff3b7431 */ /* 0x000fe200000001ff */
[----:B-1----:R-:W-:-:S07]  /*0160*/  MOV R35, UR6 ;  /* 0x0000000600237c02 */ /* 0x002fce0008000f00 */
.L_x_0:
[----:B------:R-:W2:Y:S02]  /*0170*/  LDCU.64 UR6, c[0x0][0x8b0] ;  /* 0x00011600ff0677ac */ /* 0x000ea40008000a00 */
[----:B--2---:R-:W-:-:S04]  /*0180*/  UISETP.NE.U32.AND UP0, UPT, UR6, URZ, UPT ;  /* 0x000000ff0600728c */ /* 0x004fc8000bf05070 */
[----:B------:R-:W-:-:S09]  /*0190*/  UISETP.NE.AND.EX UP0, UPT, UR7, URZ, UPT, UP0 ;  /* 0x000000ff0700728c */ /* 0x000fd2000bf05300 */
[----:B------:R-:W-:Y:S05]  /*01a0*/  BRA.U UP0, `(.L_x_2) ;  /* 0x0000000100247547 */ /* 0x000fea000b800000 */
[----:B------:R-:W2:Y:S02]  /*01b0*/  LDCU.64 UR6, c[0x0][0x8a8] ;  /* 0x00011500ff0677ac */ /* 0x000ea40008000a00 */
[----:B--2---:R-:W-:-:S04]  /*01c0*/  UISETP.NE.U32.AND UP0, UPT, UR6, URZ, UPT ;  /* 0x000000ff0600728c */ /* 0x004fc8000bf05070 */
[----:B------:R-:W-:-:S09]  /*01d0*/  UISETP.NE.AND.EX UP0, UPT, UR7, URZ, UPT, UP0 ;  /* 0x000000ff0700728c */ /* 0x000fd2000bf05300 */
[----:B------:R-:W-:Y:S05]  /*01e0*/  BRA.U !UP0, `(.L_x_3) ;  /* 0x00000001080c7547 */ /* 0x000fea000b800000 */
[----:B-1----:R-:W1:Y:S02]  /*01f0*/  LDC.64 R2, c[0x0][0x8a8] ;  /* 0x00022a00ff027b82 */ /* 0x002e640000000a00 */
[----:B-1----:R2:W5:Y:S01]  /*0200*/  LDG.E R33, desc[UR46][R2.64] ;  /* 0x0000002e02217981 */ /* 0x002562000c1e1900 */
[----:B------:R-:W-:Y:S05]  /*0210*/  BRA `(.L_x_2) ;  /* 0x0000000000087947 */ /* 0x000fea0003800000 */
.L_x_3:
[----:B------:R-:W2:Y:S02]  /*0220*/  LDCU UR6, c[0x0][0x8a0] ;  /* 0x00011400ff0677ac */ /* 0x000ea40008000800 */
[----:B--2---:R-:W-:Y:S02]  /*0230*/  MOV R33, UR6 ;  /* 0x0000000600217c02 */ /* 0x004fe40008000f00 */
.L_x_2:
[----:B------:R-:W-:Y:S01]  /*0240*/  IMAD.U32 R0, RZ, RZ, UR8 ;  /* 0x00000008ff007e24 */ /* 0x000fe2000f8e00ff */
[----:B------:R-:W-:Y:S04]  /*0250*/  BSSY.RECONVERGENT B0, `(.L_x_4) ;  /* 0x000000c000007945 */ /* 0x000fe80003800200 */
[C---:B------:R-:W-:Y:S02]  /*0260*/  ISETP.NE.OR P1, PT, R0.reuse, 0x1, !P5 ;  /* 0x000000010000780c */ /* 0x040fe40006f25670 */
[----:B------:R-:W-:-:S11]  /*0270*/  ISETP.NE.OR P0, PT, R0, 0x3, !P5 ;  /* 0x000000030000780c */ /* 0x000fd60006f05670 */
[----:B------:R-:W-:Y:S05]  /*0280*/  @P1 BRA `(.L_x_5) ;  /* 0x0000000000201947 */ /* 0x000fea0003800000 */
[----:B------:R-:W3:Y:S02]  /*0290*/  LDCU.64 UR6, c[0x0][0x348] ;  /* 0x00006900ff0677ac */ /* 0x000ee40008000a00 */
[----:B---3--:R-:W-:Y:S02]  /*02a0*/  UIADD3 UR10, UP1, UPT, UR6, 0x80, URZ ;  /* 0x00000080060a7890 */ /* 0x008fe4000ff3e0ff */
[----:B------:R-:W-:Y:S02]  /*02b0*/  UIADD3 UR6, UP0, UPT, UR6, 0x180, URZ ;  /* 0x0000018006067890 */ /* 0x000fe4000ff1e0ff */
[----:B------:R-:W-:Y:S02]  /*02c0*/  UIADD3.X UR11, UPT, UPT, URZ, UR7, URZ, UP1, !UPT ;  /* 0x00000007ff0b7290 */ /* 0x000fe40008ffe4ff */
[----:B------:R-:W-:-:S07]  /*02d0*/  UIADD3.X UR7, UPT, UPT, URZ, UR7, URZ, UP0, !UPT ;  /* 0x00000007ff077290 */ /* 0x000fce00087fe4ff */
[----:B------:R3:W-:Y:S02]  /*02e0*/  UTMACCTL.PF [UR10] ;  /* 0x000000000a0079b9 */ /* 0x0007e40008040000 */
[----:B------:R3:W-:Y:S02]  /*02f0*/  UTMACCTL.PF [UR6] ;  /* 0x00000000060079b9 */ /* 0x0007e40008040000 */
[----:B---3--:R-:W-:Y:S01]  /*0300*/  NOP ;  /* 0x0000000000007918 */ /* 0x008fe20000000000 */
.L_x_5:
[----:B------:R-:W-:Y:S05]  /*0310*/  BSYNC.RECONVERGENT B0 ;  /* 0x0000000000007941 */ /* 0x000fea0003800200 */
.L_x_4:
[----:B------:R-:W-:Y:S04]  /*0320*/  BSSY.RECONVERGENT B0, `(.L_x_6) ;  /* 0x000000a000007945 */ /* 0x000fe80003800200 */
        /* <DEDUP_REMOVED lines=9> */
.L_x_7:
[----:B------:R-:W-:Y:S05]  /*03c0*/  BSYNC.RECONVERGENT B0 ;  /* 0x0000000000007941 */ /* 0x000fea0003800200 */
.L_x_6:
[----:B------:R-:W3:Y:S01]  /*03d0*/  LDCU.64 UR6, c[0x0][0x888] ;  /* 0x00011100ff0677ac */ /* 0x000ee20008000a00 */
[----:B------:R-:W-:Y:S02]  /*03e0*/  UISETP.EQ.U32.AND UP1, UPT, UR4, URZ, UPT ;  /* 0x000000ff0400728c */ /* 0x000fe4000bf22070 */
[----:B------:R-:W-:Y:S02]  /*03f0*/  UPLOP3.LUT UP2, UPT, UPT, UPT, UPT, 0x80, 0x8 ;  /* 0x000000000008789c */ /* 0x000fe40003f4f070 */
[----:B---3--:R-:W-:-:S04]  /*0400*/  UISETP.NE.U32.AND UP0, UPT, UR6, URZ, UPT ;  /* 0x000000ff0600728c */ /* 0x008fc8000bf05070 */
[----:B------:R-:W-:-:S04]  /*0410*/  UISETP.NE.AND.EX UP0, UPT, UR7, URZ, UPT, UP0 ;  /* 0x000000ff0700728c */ /* 0x000fc8000bf05300 */
[----:B------:R-:W-:-:S04]  /*0420*/  UISETP.EQ.OR.EX UP3, UPT, UR5, URZ, !UP0, UP1 ;  /* 0x000000ff0500728c */ /* 0x000fc8000c762710 */
[----:B------:R-:W-:-:S05]  /*0430*/  UP2UR UR50, UPR, URZ, 0x8 ;  /* 0x00000008ff327883 */ /* 0x000fca0008000000 */
[----:B------:R-:W-:Y:S07]  /*0440*/  BRA.U !UP3, `(.L_x_8) ;  /* 0x000000010b207547 */ /* 0x000fee000b800000 */
[----:B------:R-:W-:Y:S01]  /*0450*/  UISETP.NE.U32.AND UP2, UPT, UR4, URZ, UPT ;  /* 0x000000ff0400728c */ /* 0x000fe2000bf45070 */
[----:B-----5:R-:W-:Y:S01]  /*0460*/  FSETP.NEU.AND P0, PT, R35, RZ, PT ;  /* 0x000000ff2300720b */ /* 0x020fe20003f0d000 */
[----:B------:R-:W-:Y:S02]  /*0470*/  USEL UR4, URZ, 0xffffffff, UP0 ;  /* 0xffffffffff047887 */ /* 0x000fe40008000000 */
[----:B------:R-:W-:-:S10]  /*0480*/  UISETP.NE.AND.EX UP2, UPT, UR5, URZ, UPT, UP2 ;  /* 0x000000ff0500728c */ /* 0x000fd4000bf45320 */
[----:B------:R-:W-:Y:S01]  /*0490*/  VOTEU.ANY UP1, P0 ;  /* 0x0000000000ff7886 */ /* 0x000fe20000020100 */
[----:B------:R-:W-:-:S04]  /*04a0*/  @!UP2 USEL UR4, URZ, 0xffffffff, UP1 ;  /* 0xffffffffff04a887 */ /* 0x000fc80008800000 */
[----:B------:R-:W-:-:S04]  /*04b0*/  ULOP3.LUT UR4, UR4, 0x1, URZ, 0xc0, !UPT ;  /* 0x0000000104047892 */ /* 0x000fc8000f8ec0ff */
[----:B------:R-:W-:-:S11]  /*04c0*/  UISETP.NE.U32.AND UP2, UPT, UR4, 0x1, UPT ;  /* 0x000000010400788c */ /* 0x000fd6000bf45070 */
.L_x_8:
[----:B-12---:R-:W1:Y:S01]  /*04d0*/  SHFL.IDX PT, R2, R65, RZ, 0x1f ;  /* 0x00001fff41027589 */ /* 0x006e6200000e0000 */
[----:B------:R-:W-:-:S04]  /*04e0*/  UISETP.NE.AND UP1, UPT, UR8, 0x2, UPT ;  /* 0x000000020800788c */ /* 0x000fc8000bf25270 */
[----:B------:R-:W-:Y:S01]  /*04f0*/  USEL UR6, URZ, 0x1, UP1 ;  /* 0x00000001ff067887 */ /* 0x000fe20008800000 */
[----:B-1----:R-:W-:-:S13]  /*0500*/  ISETP.NE.AND P0, PT, R2, RZ, PT ;  /* 0x000000ff0200720c */ /* 0x002fda0003f05270 */
[----:B------:R-:W-:Y:S05]  /*0510*/  @P0 BRA `(.L_x_9) ;  /* 0x0000000000400947 */ /* 0x000fea0003800000 */
[----:B------:R-:W1:Y:S01]  /*0520*/  S2UR UR5, SR_CgaCtaId ;  /* 0x00000000000579c3 */ /* 0x000e620000008800 */
[----:B------:R-:W-:Y:S01]  /*0530*/  UMOV UR7, 0x400 ;  /* 0x0000040000077882 */ /* 0x000fe20000000000 */
[----:B------:R-:W-:Y:S01]  /*0540*/  UMOV UR4, 0x1 ;  /* 0x0000000100047882 */ /* 0x000fe20000000000 */
[----:B------:R-:W-:Y:S01]  /*0550*/  ELECT P0, URZ, PT ;  /* 0x0000000000ff782f */ /* 0x000fe20003800000 */
[----:B------:R-:W-:-:S04]  /*0560*/  UIADD3 UR10, UPT, UPT, -UR4, 0x100000, URZ ;  /* 0x00100000040a7890 */ /* 0x000fc8000fffe1ff */
[----:B------:R-:W-:Y:S02]  /*0570*/  USHF.L.U32 UR11, UR10, 0xb, URZ ;  /* 0x0000000b0a0b7899 */ /* 0x000fe400080006ff */
[----:B------:R-:W-:Y:S02]  /*0580*/  USHF.L.U32 UR10, UR10, 0x1, URZ ;  /* 0x000000010a0a7899 */ /* 0x000fe400080006ff */
[----:B-1----:R-:W-:Y:S01]  /*0590*/  ULEA UR5, UR5, UR7, 0x18 ;  /* 0x0000000705057291 */ /* 0x002fe2000f8ec0ff */
[----:B------:R-:W1:Y:S11]  /*05a0*/  FENCE.VIEW.ASYNC.S ;  /* 0x00000000000073c6 */ /* 0x000e760000000000 */
[----:B-1----:R1:W2:Y:S01]  /*05b0*/  SYNCS.EXCH.64 URZ, [UR5], UR10 ;  /* 0x0000000a05ff75b2 */ /* 0x0022a20008000100 */
[----:B------:R1:W3:Y:S01]  /*05c0*/  SYNCS.EXCH.64 URZ, [UR5+0x18], UR10 ;  /* 0x0000180a05ff75b2 */ /* 0x0002e20008000100 */
[----:B------:R1:W4:Y:S01]  /*05d0*/  SYNCS.EXCH.64 URZ, [UR5+0x8], UR10 ;  /* 0x0000080a05ff75b2 */ /* 0x0003220008000100 */
[----:B------:R1:W1:Y:S01]  /*05e0*/  SYNCS.EXCH.64 URZ, [UR5+0x20], UR10 ;  /* 0x0000200a05ff75b2 */ /* 0x0002620008000100 */
[----:B------:R1:W1:Y:S01]  /*05f0*/  SYNCS.EXCH.64 URZ, [UR5+0x10], UR10 ;  /* 0x0000100a05ff75b2 */ /* 0x0002620008000100 */
[----:B------:R1:W1:Y:S01]  /*0600*/  SYNCS.EXCH.64 URZ, [UR5+0x28], UR10 ;  /* 0x0000280a05ff75b2 */ /* 0x0002620008000100 */
[----:B------:R-:W-:Y:S01]  /*0610*/  NOP ;  /* 0x0000000000007918 */ /* 0x000fe20000000000 */
.L_x_9:
[----:B------:R-:W2:Y:S01]  /*0620*/  SHFL.IDX PT, R2, R65, RZ, 0x1f ;  /* 0x00001fff41027589 */ /* 0x000ea200000e0000 */
[----:B------:R-:W-:Y:S01]  /*0630*/  NOP ;  /* 0x0000000000007918 */ /* 0x000fe20000000000 */
[----:B--2---:R-:W-:-:S13]  /*0640*/  ISETP.NE.AND P0, PT, R2, 0x1, PT ;  /* 0x000000010200780c */ /* 0x004fda0003f05270 */
[----:B------:R-:W-:Y:S05]  /*0650*/  @P0 BRA `(.L_x_10) ;  /* 0x0000000000580947 */ /* 0x000fea0003800000 */
[----:B------:R-:W2:Y:S01]  /*0660*/  S2UR UR7, SR_CgaCtaId ;  /* 0x00000000000779c3 */ /* 0x000ea20000008800 */
[----:B------:R-:W-:Y:S01]  /*0670*/  UMOV UR9, 0x400 ;  /* 0x0000040000097882 */ /* 0x000fe20000000000 */
[----:B-1----:R-:W-:Y:S01]  /*0680*/  UMOV UR5, 0x20 ;  /* 0x0000002000057882 */ /* 0x002fe20000000000 */
[----:B------:R-:W-:Y:S01]  /*0690*/  UMOV UR4, 0x80 ;  /* 0x0000008000047882 */ /* 0x000fe20000000000 */
[----:B------:R-:W-:-:S04]  /*06a0*/  UIADD3 UR10, UPT, UPT, -UR5, 0x100000, URZ ;  /* 0x00100000050a7890 */ /* 0x000fc8000fffe1ff */
[----:B------:R-:W-:Y:S02]  /*06b0*/  USHF.L.U32 UR11, UR10, 0xb, URZ ;  /* 0x0000000b0a0b7899 */ /* 0x000fe400080006ff */
[----:B------:R-:W-:Y:S02]  /*06c0*/  USHF.L.U32 UR10, UR10, 0x1, URZ ;  /* 0x000000010a0a7899 */ /* 0x000fe400080006ff */
[----:B------:R-:W-:-:S04]  /*06d0*/  UIADD3 UR4, UPT, UPT, -UR4, 0x100000, URZ ;  /* 0x0010000004047890 */ /* 0x000fc8000fffe1ff */
[----:B------:R-:W-:Y:S02]  /*06e0*/  USHF.L.U32 UR5, UR4, 0xb, URZ ;  /* 0x0000000b04057899 */ /* 0x000fe400080006ff */
[----:B------:R-:W-:Y:S01]  /*06f0*/  USHF.L.U32 UR4, UR4, 0x1, URZ ;  /* 0x0000000104047899 */ /* 0x000fe200080006ff */
[----:B------:R-:W-:Y:S01]  /*0700*/  ELECT P0, URZ, PT ;  /* 0x0000000000ff782f */ /* 0x000fe20003800000 */
[----:B--2---:R-:W-:Y:S01]  /*0710*/  ULEA UR7, UR7, UR9, 0x18 ;  /* 0x0000000907077291 */ /* 0x004fe2000f8ec0ff */
[----:B------:R-:W1:Y:S11]  /*0720*/  FENCE.VIEW.ASYNC.S ;  /* 0x00000000000073c6 */ /* 0x000e760000000000 */
[----:B-1----:R2:W1:Y:S01]  /*0730*/  SYNCS.EXCH.64 URZ, [UR7+0x30], UR10 ;  /* 0x0000300a07ff75b2 */ /* 0x0024620008000100 */
[----:B------:R2:W1:Y:S01]  /*0740*/  SYNCS.EXCH.64 URZ, [UR7+0x50], UR4 ;  /* 0x0000500407ff75b2 */ /* 0x0004620008000100 */
[----:B------:R2:W1:Y:S01]  /*0750*/  SYNCS.EXCH.64 URZ, [UR7+0x38], UR10 ;  /* 0x0000380a07ff75b2 */ /* 0x0004620008000100 */
[----:B------:R2:W1:Y:S01]  /*0760*/  SYNCS.EXCH.64 URZ, [UR7+0x58], UR4 ;  /* 0x0000580407ff75b2 */ /* 0x0004620008000100 */
[----:B------:R2:W1:Y:S01]  /*0770*/  SYNCS.EXCH.64 URZ, [UR7+0x40], UR10 ;  /* 0x0000400a07ff75b2 */ /* 0x0004620008000100 */
[----:B------:R2:W1:Y:S01]  /*0780*/  SYNCS.EXCH.64 URZ, [UR7+0x60], UR4 ;  /* 0x0000600407ff75b2 */ /* 0x0004620008000100 */
[----:B------:R2:W1:Y:S01]  /*0790*/  SYNCS.EXCH.64 URZ, [UR7+0x48], UR10 ;  /* 0x0000480a07ff75b2 */ /* 0x0004620008000100 */
[----:B------:R2:W1:Y:S02]  /*07a0*/  SYNCS.EXCH.64 URZ, [UR7+0x68], UR4 ;  /* 0x0000680407ff75b2 */ /* 0x0004640008000100 */
[----:B--2---:R-:W-:Y:S01]  /*07b0*/  NOP ;  /* 0x0000000000007918 */ /* 0x004fe20000000000 */
.L_x_10:
[----:B------:R-:W2:Y:S01]  /*07c0*/  SHFL.IDX PT, R2, R65, RZ, 0x1f ;  /* 0x00001fff41027589 */ /* 0x000ea200000e0000 */
[----:B------:R-:W-:Y:S01]  /*07d0*/  NOP ;  /* 0x0000000000007918 */ /* 0x000fe20000000000 */
[----:B--2---:R-:W-:-:S13]  /*07e0*/  ISETP.NE.AND P0, PT, R2, 0x3, PT ;  /* 0x000000030200780c */ /* 0x004fda0003f05270 */
[----:B------:R-:W-:Y:S05]  /*07f0*/  @P0 BRA `(.L_x_11) ;  /* 0x0000000000300947 */ /* 0x000fea0003800000 */
[----:B-1----:R-:W1:Y:S01]  /*0800*/  S2UR UR5, SR_CgaCtaId ;  /* 0x00000000000579c3 */ /* 0x002e620000008800 */
        /* <DEDUP_REMOVED lines=8> */
[----:B-1----:R2:W1:Y:S01]  /*0890*/  SYNCS.EXCH.64 URZ, [UR5+0x70], UR10 ;  /* 0x0000700a05ff75b2 */ /* 0x0024620008000100 */
[----:B------:R2:W1:Y:S02]  /*08a0*/  SYNCS.EXCH.64 URZ, [UR5+0x78], UR10 ;  /* 0x0000780a05ff75b2 */ /* 0x0004640008000100 */
[----:B--2---:R-:W-:Y:S01]  /*08b0*/  NOP ;  /* 0x0000000000007918 */ /* 0x004fe20000000000 */
.L_x_11:
[----:B------:R-:W2:Y:S01]  /*08c0*/  SHFL.IDX PT, R2, R65, RZ, 0x1f ;  /* 0x00001fff41027589 */ /* 0x000ea200000e0000 */
[----:B------:R-:W-:Y:S01]  /*08d0*/  NOP ;  /* 0x0000000000007918 */ /* 0x000fe20000000000 */
[----:B--2---:R-:W-:-:S13]  /*08e0*/  ISETP.NE.AND P0, PT, R2, 0x4, PT ;  /* 0x000000040200780c */ /* 0x004fda0003f05270 */
[----:B------:R-:W-:Y:S05]  /*08f0*/  @P0 BRA `(.L_x_12) ;  /* 0x00000000004c0947 */ /* 0x000fea0003800000 */
[----:B-1----:R-:W1:Y:S01]  /*0900*/  S2UR UR5, SR_CgaCtaId ;  /* 0x00000000000579c3 */ /* 0x002e620000008800 */
[----:B------:R-:W-:Y:S01]  /*0910*/  UMOV UR9, 0x100 ;  /* 0x0000010000097882 */ /* 0x000fe20000000000 */
[----:B------:R-:W-:Y:S01]  /*0920*/  UMOV UR7, 0x400 ;  /* 0x0000040000077882 */ /* 0x000fe20000000000 */
[----:B------:R-:W-:Y:S01]  /*0930*/  USEL UR9, UR9, 0xe0, UP2 ;  /* 0x000000e009097887 */ /* 0x000fe20009000000 */
[----:B------:R-:W-:Y:S01]  /*0940*/  UMOV UR4, 0x1 ;  /* 0x0000000100047882 */ /* 0x000fe20000000000 */
[----:B------:R-:W-:Y:S01]  /*0950*/  ELECT P0, URZ, PT ;  /* 0x0000000000ff782f */ /* 0x000fe20003800000 */
[----:B------:R-:W-:-:S04]  /*0960*/  UIADD3 UR10, UPT, UPT, -UR4, 0x100000, URZ ;  /* 0x00100000040a7890 */ /* 0x000fc8000fffe1ff */
[----:B------:R-:W-:Y:S02]  /*0970*/  USHF.L.U32 UR11, UR10, 0xb, URZ ;  /* 0x0000000b0a0b7899 */ /* 0x000fe400080006ff */
[----:B------:R-:W-:Y:S02]  /*0980*/  USHF.L.U32 UR10, UR10, 0x1, URZ ;  /* 0x000000010a0a7899 */ /* 0x000fe400080006ff */
[----:B------:R-:W-:-:S04]  /*0990*/  UIADD3 UR12, UPT, UPT, -UR9, 0x100000, URZ ;  /* 0x00100000090c7890 */ /* 0x000fc8000fffe1ff */
[----:B------:R-:W-:Y:S02]  /*09a0*/  USHF.L.U32 UR13, UR12, 0xb, URZ ;  /* 0x0000000b0c0d7899 */ /* 0x000fe400080006ff */
[----:B------:R-:W-:Y:S02]  /*09b0*/  USHF.L.U32 UR12, UR12, 0x1, URZ ;  /* 0x000000010c0c7899 */ /* 0x000fe400080006ff */
[----:B-1----:R-:W-:Y:S01]  /*09c0*/  ULEA UR5, UR5, UR7, 0x18 ;  /* 0x0000000705057291 */ /* 0x002fe2000f8ec0ff */
[----:B------:R-:W1:Y:S11]  /*09d0*/  FENCE.VIEW.ASYNC.S ;  /* 0x00000000000073c6 */ /* 0x000e760000000000 */
[----:B-1----:R2:W1:Y:S01]  /*09e0*/  SYNCS.EXCH.64 URZ, [UR5+0x80], UR10 ;  /* 0x0000800a05ff75b2 */ /* 0x0024620008000100 */
[----:B------:R2:W1:Y:S01]  /*09f0*/  SYNCS.EXCH.64 URZ, [UR5+0x90], UR12 ;  /* 0x0000900c05ff75b2 */ /* 0x0004620008000100 */
[----:B------:R2:W1:Y:S01]  /*0a00*/  SYNCS.EXCH.64 URZ, [UR5+0x88], UR10 ;  /* 0x0000880a05ff75b2 */ /* 0x0004620008000100 */
[----:B------:R2:W1:Y:S02]  /*0a10*/  SYNCS.EXCH.64 URZ, [UR5+0x98], UR12 ;  /* 0x0000980c05ff75b2 */ /* 0x0004640008000100 */
[----:B--2---:R-:W-:Y:S01]  /*0a20*/  NOP ;  /* 0x0000000000007918 */ /* 0x004fe20000000000 */
.L_x_12:
        /* <DEDUP_REMOVED lines=26> */
.L_x_13:
        /* <DEDUP_REMOVED lines=18> */
.L_x_14:
[----:B-1----:R-:W1:Y:S01]  /*0cf0*/  S2UR UR5, SR_CTAID.X ;  /* 0x00000000000579c3 */ /* 0x002e620000002500 */
[----:B------:R-:W-:-:S05]  /*0d00*/  CS2R.32 R60, SR_CgaSize ;  /* 0x00000000003c7805 */ /* 0x000fca0000008a00 */
[----:B------:R-:W-:-:S05]  /*0d10*/  IMAD R60, R60, -0xa0, RZ ;  /* 0xffffff603c3c7824 */ /* 0x000fca00078e02ff */
[----:B------:R-:W-:-:S14]  /*0d20*/  R2UR UR9, R60 ;  /* 0x000000003c0972ca */ /* 0x000fdc00000e0000 */
[----:B------:R-:W2:Y:S01]  /*0d30*/  LDCU UR9, c[0x0][UR9+0x2b0] ;  /* 0x00005600090977ac */ /* 0x000ea20008000800 */
[----:B------:R-:W-:Y:S01]  /*0d40*/  NOP ;  /* 0x0000000000007918 */ /* 0x000fe20000000000 */
[----:B------:R-:W-:-:S05]  /*0d50*/  CS2R.32 R60, SR_CgaSize ;  /* 0x00000000003c7805 */ /* 0x000fca0000008a00 */
[----:B------:R-:W-:-:S05]  /*0d60*/  IMAD R60, R60, -0xa0, RZ ;  /* 0xffffff603c3c7824 */ /* 0x000fca00078e02ff */
[----:B------:R-:W-:-:S14]  /*0d70*/  R2UR UR7, R60 ;  /* 0x000000003c0772ca */ /* 0x000fdc00000e0000 */
[----:B------:R-:W3:Y:S01]  /*0d80*/  LDCU UR7, c[0x0][UR7+0x2b4] ;  /* 0x00005680070777ac */ /* 0x000ee20008000800 */
[----:B------:R-:W4:Y:S08]  /*0d90*/  S2UR UR4, SR_CTAID.Y ;  /* 0x00000000000479c3 */ /* 0x000f300000002600 */
[----:B------:R-:W3:Y:S01]  /*0da0*/  LDC R9, c[0x0][0xb24] ;  /* 0x0002c900ff097b82 */ /* 0x000ee20000000800 */
[----:B-1----:R-:W-:-:S02]  /*0db0*/  I2FP.F32.U32 R4, UR5 ;  /* 0x0000000500047c45 */ /* 0x002fc40008201000 */
[----:B------:R-:W-:-:S05]  /*0dc0*/  CS2R.32 R5, SR_CgaSize ;  /* 0x0000000000057805 */ /* 0x000fca0000008a00 */
[----:B------:R-:W-:-:S06]  /*0dd0*/  IMAD R5, R5, -0xa0, RZ ;  /* 0xffffff6005057824 */ /* 0x000fcc00078e02ff */
[----:B------:R-:W1:Y:S01]  /*0de0*/  LDC R5, c[0x0][R5+0x2a0] ;  /* 0x0000a80005057b82 */ /* 0x000e620000000800 */
[----:B------:R-:W-:Y:S01]  /*0df0*/  MOV R21, UR5 ;  /* 0x0000000500157c02 */ /* 0x000fe20008000f00 */
[----:B--2---:R-:W-:Y:S01]  /*0e00*/  FMUL R4, R4, UR9 ;  /* 0x0000000904047c20 */ /* 0x004fe20008400000 */
[----:B----4-:R-:W-:Y:S02]  /*0e10*/  I2FP.F32.U32 R2, UR4 ;  /* 0x0000000400027c45 */ /* 0x010fe40008201000 */
[----:B------:R-:W-:-:S05]  /*0e20*/  CS2R.32 R3, SR_CgaSize ;  /* 0x0000000000037805 */ /* 0x000fca0000008a00 */
[----:B------:R-:W-:-:S06]  /*0e30*/  IMAD R3, R3, -0xa0, RZ ;  /* 0xffffff6003037824 */ /* 0x000fcc00078e02ff */
[----:B------:R-:W2:Y:S01]  /*0e40*/  LDC R3, c[0x0][R3+0x2a4] ;  /* 0x0000a90003037b82 */ /* 0x000ea20000000800 */
[----:B------:R-:W4:Y:S01]  /*0e50*/  F2I.U32.TRUNC.NTZ R60, R4 ;  /* 0x00000004003c7305 */ /* 0x000f22000020f000 */
[----:B------:R-:W-:Y:S01]  /*0e60*/  MOV R20, UR4 ;  /* 0x0000000400147c02 */ /* 0x000fe20008000f00 */
[----:B---3--:R-:W-:-:S05]  /*0e70*/  FMUL R2, R2, UR7 ;  /* 0x0000000702027c20 */ /* 0x008fca0008400000 */
[----:B------:R-:W-:Y:S01]  /*0e80*/  BAR.SYNC.DEFER_BLOCKING 0x0 ;  /* 0x0000000000007b1d */ /* 0x000fe20000010000 */
[----:B------:R-:W-:-:S05]  /*0e90*/  ISETP.GE.AND P0, PT, R9, 0x1, PT ;  /* 0x000000010900780c */ /* 0x000fca0003f06270 */
[----:B------:R-:W3:Y:S02]  /*0ea0*/  F2I.U32.TRUNC.NTZ R58, R2 ;  /* 0x00000002003a7305 */ /* 0x000ee4000020f000 */
[----:B------:R-:W2:Y:S01]  /*0eb0*/  S2UR UR36, SR_CTAID.Z ;  /* 0x00000000002479c3 */ /* 0x000ea20000002700 */
[----:B----4-:R-:W-:-:S05]  /*0ec0*/  IADD3 R60, PT, PT, -R60, RZ, RZ ;  /* 0x000000ff3c3c7210 */ /* 0x010fca0007ffe1ff */
[----:B-1----:R-:W-:Y:S01]  /*0ed0*/  IMAD R60, R5, R60, UR5 ;  /* 0x00000005053c7e24 */ /* 0x002fe2000f8e023c */
[----:B---3--:R-:W-:-:S05]  /*0ee0*/  IADD3 R58, PT, PT, -R58, RZ, RZ ;  /* 0x000000ff3a3a7210 */ /* 0x008fca0007ffe1ff */
[----:B--2---:R-:W-:Y:S01]  /*0ef0*/  IMAD R58, R3, R58, UR4 ;  /* 0x00000004033a7e24 */ /* 0x004fe2000f8e023a */
[----:B------:R-:W-:Y:S06]  /*0f00*/  @!P0 BRA `(.L_x_15) ;  /* 0x0000000000b88947 */ /* 0x000fec0003800000 */
[----:B------:R-:W1:Y:S01]  /*0f10*/  LDC.64 R4, c[0x0][0xb18] ;  /* 0x0002c600ff047b82 */ /* 0x000e620000000a00 */
[----:B------:R-:W-:-:S07]  /*0f20*/  ISETP.NE.AND P0, PT, R9, 0x1, PT ;  /* 0x000000010900780c */ /* 0x000fce0003f05270 */
[----:B------:R-:W2:Y:S08]  /*0f30*/  LDC R10, c[0x0][0xb0c] ;  /* 0x0002c300ff0a7b82 */ /* 0x000eb00000000800 */
[----:B------:R-:W3:Y:S08]  /*0f40*/  LDC R11, c[0x0][0x370] ;  /* 0x0000dc00ff0b7b82 */ /* 0x000ef00000000800 */
[----:B------:R-:W4:Y:S01]  /*0f50*/  LDC R12, c[0x0][0x374] ;  /* 0x0000dd00ff0c7b82 */ /* 0x000f220000000800 */
[----:B-1----:R-:W-:-:S07]  /*0f60*/  ISETP.NE.AND P1, PT, R4, 0x1, PT ;  /* 0x000000010400780c */ /* 0x002fce0003f25270 */
[----:B------:R-:W3:Y:S01]  /*0f70*/  LDC.64 R6, c[0x0][0xb10] ;  /* 0x0002c400ff067b82 */ /* 0x000ee20000000a00 */
[----:B--2---:R-:W-:-:S07]  /*0f80*/  ISETP.NE.AND P2, PT, R10, 0x1, PT ;  /* 0x000000010a00780c */ /* 0x004fce0003f45270 */
[----:B------:R-:W1:Y:S08]  /*0f90*/  LDC R8, c[0x0][0xb20] ;  /* 0x0002c800ff087b82 */ /* 0x000e700000000800 */
[----:B------:R-:W2:Y:S01]  /*0fa0*/  LDC.64 R2, c[0x0][0xb28] ;  /* 0x0002ca00ff027b82 */ /* 0x000ea20000000a00 */
[----:B----4-:R-:W-:-:S04]  /*0fb0*/  IMAD.HI.U32 R13, R12, R5, RZ ;  /* 0x000000050c0d7227 */ /* 0x010fc800078e00ff */
[----:B------:R-:W-:-:S04]  /*0fc0*/  IMAD.HI.U32 R5, R20, R5, RZ ;  /* 0x0000000514057227 */ /* 0x000fc800078e00ff */
[----:B---3--:R-:W-:-:S04]  /*0fd0*/  IMAD.HI.U32 R14, R11, R6, RZ ;  /* 0x000000060b0e7227 */ /* 0x008fc800078e00ff */
[C---:B------:R-:W-:Y:S01]  /*0fe0*/  IMAD.HI.U32 R16, R21.reuse, R6, RZ ;  /* 0x0000000615107227 */ /* 0x040fe200078e00ff */
[-C--:B------:R-:W-:Y:S02]  /*0ff0*/  @P2 SHF.R.U32.HI R11, RZ, R7.reuse, R14 ;  /* 0x00000007ff0b2219 */ /* 0x080fe4000001160e */
[-C--:B-1----:R-:W-:Y:S02]  /*1000*/  @P1 SHF.R.U32.HI R12, RZ, R8.reuse, R13 ;  /* 0x00000008ff0c1219 */ /* 0x082fe4000001160d */
[----:B------:R-:W-:Y:S02]  /*1010*/  SHF.R.U32.HI R5, RZ, R8, R5 ;  /* 0x00000008ff057219 */ /* 0x000fe40000011605 */
[----:B------:R-:W-:Y:S02]  /*1020*/  SHF.R.U32.HI R16, RZ, R7, R16 ;  /* 0x00000007ff107219 */ /* 0x000fe40000011610 */
[----:B------:R-:W-:Y:S01]  /*1030*/  SEL R5, R20, R5, !P1 ;  /* 0x0000000514057207 */ /* 0x000fe20004800000 */
[----:B--2---:R-:W-:Y:S01]  /*1040*/  IMAD.HI.U32 R14, R12, R2, RZ ;  /* 0x000000020c0e7227 */ /* 0x004fe200078e00ff */
[----:B------:R-:W-:-:S02]  /*1050*/  SEL R7, R21, R16, !P2 ;  /* 0x0000001015077207 */ /* 0x000fc40005000000 */
[----:B------:R-:W-:Y:S01]  /*1060*/  IADD3 R13, PT, PT, -R5, RZ, RZ ;  /* 0x000000ff050d7210 */ /* 0x000fe20007ffe1ff */
[----:B------:R-:W-:Y:S01]  /*1070*/  IMAD.HI.U32 R6, R11, R2, RZ ;  /* 0x000000020b067227 */ /* 0x000fe200078e00ff */
[----:B------:R-:W-:-:S03]  /*1080*/  @P0 SHF.R.U32.HI R12, RZ, R3, R14 ;  /* 0x00000003ff0c0219 */ /* 0x000fc6000001160e */
[----:B------:R-:W-:Y:S01]  /*1090*/  IMAD R13, R4, R13, R20 ;  /* 0x0000000d040d7224 */ /* 0x000fe200078e0214 */
[----:B------:R-:W-:Y:S01]  /*10a0*/  @P0 SHF.R.U32.HI R11, RZ, R3, R6 ;  /* 0x00000003ff0b0219 */ /* 0x000fe20000011606 */
[----:B------:R-:W-:-:S04]  /*10b0*/  IMAD R12, R12, R9, RZ ;  /* 0x000000090c0c7224 */ /* 0x000fc800078e02ff */
[----:B------:R-:W-:Y:S01]  /*10c0*/  IMAD R6, R11, R9, RZ ;  /* 0x000000090b067224 */ /* 0x000fe200078e02ff */
[----:B------:R-:W-:-:S04]  /*10d0*/  ISETP.GE.AND P1, PT, R5, R12, PT ;  /* 0x0000000c0500720c */ /* 0x000fc80003f26270 */
[----:B------:R-:W-:Y:S01]  /*10e0*/  ISETP.GE.OR P1, PT, R7, R6, P1 ;  /* 0x000000060700720c */ /* 0x000fe20000f26670 */
[----:B------:R-:W-:-:S05]  /*10f0*/  IMAD.HI.U32 R6, R5, R2, RZ ;  /* 0x0000000205067227 */ /* 0x000fca00078e00ff */
[----:B------:R-:W-:-:S04]  /*1100*/  SHF.R.U32.HI R6, RZ, R3, R6 ;  /* 0x00000003ff067219 */ /* 0x000fc80000011606 */
[----:B------:R-:W-:-:S03]  /*1110*/  SEL R6, R5, R6, !P0 ;  /* 0x0000000605067207 */ /* 0x000fc60004000000 */
[----:B------:R-:W-:Y:S01]  /*1120*/  @!P1 IMAD.HI.U32 R8, R7, R2, RZ ;  /* 0x0000000207089227 */ /* 0x000fe200078e00ff */
[----:B------:R-:W-:-:S04]  /*1130*/  IADD3 R2, PT, PT, -R6, RZ, RZ ;  /* 0x000000ff06027210 */ /* 0x000fc80007ffe1ff */
[----:B------:R-:W-:Y:S01]  /*1140*/  @!P1 SHF.R.U32.HI R8, RZ, R3, R8 ;  /* 0x00000003ff089219 */ /* 0x000fe20000011608 */
[----:B------:R-:W-:-:S03]  /*1150*/  IMAD R2, R9, R2, R5 ;  /* 0x0000000209027224 */ /* 0x000fc600078e0205 */
[----:B------:R-:W-:-:S05]  /*1160*/  @!P1 SEL R3, R7, R8, !P0 ;  /* 0x0000000807039207 */ /* 0x000fca0004000000 */
[--C-:B------:R-:W-:Y:S02]  /*1170*/  @!P1 IMAD.IADD R6, R6, 0x1, -R3.reuse ;  /* 0x0000000106069824 */ /* 0x100fe400078e0a03 */
[----:B------:R-:W-:Y:S01]  /*1180*/  @!P1 IMAD R3, R2, R11, R3 ;  /* 0x0000000b02039224 */ /* 0x000fe200078e0203 */
[----:B------:R-:W-:Y:S01]  /*1190*/  IADD3 R2, PT, PT, -R7, RZ, RZ ;  /* 0x000000ff07027210 */ /* 0x000fe20007ffe1ff */
[----:B------:R-:W-:Y:S02]  /*11a0*/  @!P1 IMAD R5, R6, R9, R7 ;  /* 0x0000000906059224 */ /* 0x000fe400078e0207 */
[----:B------:R-:W-:Y:S02]  /*11b0*/  @!P1 IMAD.MOV.U32 R7, RZ, RZ, R3 ;  /* 0x000000ffff079224 */ /* 0x000fe400078e0003 */
[----:B------:R-:W-:Y:S02]  /*11c0*/  IMAD R2, R10, R2, R21 ;  /* 0x000000020a027224 */ /* 0x000fe400078e0215 */
[----:B------:R-:W-:-:S02]  /*11d0*/  IMAD R20, R5, R4, R13 ;  /* 0x0000000405147224 */ /* 0x000fc400078e020d */
[----:B------:R-:W-:Y:S02]  /*11e0*/  IMAD R21, R7, R10, R2 ;  /* 0x0000000a07157224 */ /* 0x000fe400078e0202 */
.L_x_15:
[----:B------:R-:W1:Y:S01]  /*11f0*/  LDCU UR4, c[0x0][0xb30] ;  /* 0x00016600ff0477ac */ /* 0x000e620008000800 */
[----:B------:R-:W2:Y:S08]  /*1200*/  S2UR UR37, SR_CgaCtaId ;  /* 0x00000000002579c3 */ /* 0x000eb00000008800 */
[----:B------:R-:W3:Y:S01]  /*1210*/  LDC R26, c[0x0][0xb24] ;  /* 0x0002c900ff1a7b82 */ /* 0x000ee20000000800 */
[----:B-1----:R-:W-:-:S09]  /*1220*/  UISETP.NE.AND UP1, UPT, UR4, 0x1, UPT ;  /* 0x000000010400788c */ /* 0x002fd2000bf25270 */
[----:B--2---:R-:W-:Y:S05]  /*1230*/  BRA.U UP1, `(.L_x_16) ;  /* 0x0000000101407547 */ /* 0x004fea000b800000 */
[----:B------:R-:W1:Y:S08]  /*1240*/  LDC.64 R4, c[0x0][0xb10] ;  /* 0x0002c400ff047b82 */ /* 0x000e700000000a00 */
[----:B------:R-:W2:Y:S08]  /*1250*/  LDC.64 R2, c[0x0][0xb18] ;  /* 0x0002c600ff027b82 */ /* 0x000eb00000000a00 */
[----:B------:R-:W4:Y:S08]  /*1260*/  LDC R6, c[0x0][0xb20] ;  /* 0x0002c800ff067b82 */ /* 0x000f300000000800 */
[----:B------:R-:W3:Y:S01]  /*1270*/  LDC R8, c[0x0][0xb0c] ;  /* 0x0002c300ff087b82 */ /* 0x000ee20000000800 */
[----:B-1----:R-:W-:-:S05]  /*1280*/  IMAD.HI.U32 R4, R21, R4, RZ ;  /* 0x0000000415047227 */ /* 0x002fca00078e00ff */
[----:B------:R-:W-:Y:S01]  /*1290*/  SHF.R.U32.HI R4, RZ, R5, R4 ;  /* 0x00000005ff047219 */ /* 0x000fe20000011604 */
[----:B--2---:R-:W-:Y:S01]  /*12a0*/  IMAD.HI.U32 R3, R20, R3, RZ ;  /* 0x0000000314037227 */ /* 0x004fe200078e00ff */
[----:B------:R-:W-:-:S04]  /*12b0*/  ISETP.NE.AND P0, PT, R2, 0x1, PT ;  /* 0x000000010200780c */ /* 0x000fc80003f05270 */
[----:B----4-:R-:W-:-:S04]  /*12c0*/  SHF.R.U32.HI R3, RZ, R6, R3 ;  /* 0x00000006ff037219 */ /* 0x010fc80000011603 */
[----:B------:R-:W-:Y:S02]  /*12d0*/  SEL R3, R20, R3, !P0 ;  /* 0x0000000314037207 */ /* 0x000fe40004000000 */
[----:B---3--:R-:W-:-:S04]  /*12e0*/  ISETP.NE.AND P1, PT, R8, 0x1, PT ;  /* 0x000000010800780c */ /* 0x008fc80003f25270 */
[----:B------:R-:W-:-:S05]  /*12f0*/  SEL R4, R21, R4, !P1 ;  /* 0x0000000415047207 */ /* 0x000fca0004800000 */
[----:B------:R-:W-:Y:S02]  /*1300*/  IMAD.IADD R5, R3, 0x1, -R4 ;  /* 0x0000000103057824 */ /* 0x000fe400078e0a04 */
[----:B------:R-:W-:Y:S02]  /*1310*/  IMAD.IADD R3, R4, 0x1, -R3 ;  /* 0x0000000104037824 */ /* 0x000fe400078e0a03 */
[----:B------:R-:W-:Y:S02]  /*1320*/  IMAD R21, R5, R8, R21 ;  /* 0x0000000805157224 */ /* 0x000fe400078e0215 */
[----:B------:R-:W-:-:S07]  /*1330*/  IMAD R20, R3, R2, R20 ;  /* 0x0000000203147224 */ /* 0x000fce00078e0214 */
.L_x_16:
[----:B------:R-:W-:Y:S01]  /*1340*/  BAR.SYNC.DEFER_BLOCKING 0x0 ;  /* 0x0000000000007b1d */ /* 0x000fe20000010000 */
[----:B------:R-:W-:Y:S01]  /*1350*/  UISETP.NE.AND UP1, UPT, UR8, 0x2, UPT ;  /* 0x000000020800788c */ /* 0x000fe2000bf25270 */
[----:B------:R-:W-:Y:S02]  /*1360*/  ISETP.NE.OR P5, PT, R0, 0x2, !P5 ;  /* 0x000000020000780c */ /* 0x000fe40006fa5670 */
[----:B------:R-:W-:-:S06]  /*1370*/  LOP3.LUT R2, R72, 0x1f, RZ, 0xc0, !PT ;  /* 0x0000001f48027812 */ /* 0x000fcc00078ec0ff */
[----:B------:R-:W-:Y:S05]  /*1380*/  BRA.U UP1, `(.L_x_17) ;  /* 0x00000011013c7547 */ /* 0x000fea000b800000 */
[----:B------:R-:W1:Y:S01]  /*1390*/  LDCU UR13, c[0x0][0x38c] ;  /* 0x00007180ff0d77ac */ /* 0x000e620008000800 */
[----:B------:R-:W2:Y:S01]  /*13a0*/  LDC R9, c[0x0][0x370] ;  /* 0x0000dc00ff097b82 */ /* 0x000ea20000000800 */
[----:B------:R-:W-:Y:S01]  /*13b0*/  PLOP3.LUT P1, PT, PT, PT, UP2, 0x80, 0x8 ;  /* 0x000000000008781c */ /* 0x000fe20003f2f028 */
[----:B------:R-:W-:Y:S01]  /*13c0*/  HFMA2 R12, -RZ, RZ, 0, 0 ;  /* 0x00000000ff0c7431 */ /* 0x000fe200000001ff */
[----:B------:R-:W-:Y:S01]  /*13d0*/  ISETP.EQ.OR P4, PT, R2, RZ, P5 ;  /* 0x000000ff0200720c */ /* 0x000fe20002f82670 */
[----:B------:R-:W-:Y:S01]  /*13e0*/  IMAD.MOV.U32 R15, RZ, RZ, 0x1 ;  /* 0x00000001ff0f7424 */ /* 0x000fe200078e00ff */
[----:B------:R-:W-:Y:S01]  /*13f0*/  PLOP3.LUT P1, PT, P1, PT, PT, 0x8, 0x80 ;  /* 0x000000000080781c */ /* 0x000fe20000f2e170 */
[----:B------:R-:W-:Y:S01]  /*1400*/  IMAD.MOV.U32 R14, RZ, RZ, RZ ;  /* 0x000000ffff0e7224 */ /* 0x000fe200078e00ff */
[----:B------:R-:W-:Y:S01]  /*1410*/  MOV R8, 0x1 ;  /* 0x0000000100087802 */ /* 0x000fe20000000f00 */
[----:B------:R-:W4:Y:S01]  /*1420*/  LDC R0, c[0x0][0x374] ;  /* 0x0000dd00ff007b82 */ /* 0x000f220000000800 */
[----:B------:R-:W-:Y:S01]  /*1430*/  IMAD.MOV.U32 R10, RZ, RZ, RZ ;  /* 0x000000ffff0a7224 */ /* 0x000fe200078e00ff */
[----:B------:R-:W2:Y:S01]  /*1440*/  LDCU.64 UR22, c[0x0][0x348] ;  /* 0x00006900ff1677ac */ /* 0x000ea20008000a00 */
[----:B------:R-:W-:Y:S01]  /*1450*/  UMOV UR6, URZ ;  /* 0x000000ff00067c82 */ /* 0x000fe20008000000 */
[----:B-1----:R-:W-:-:S04]  /*1460*/  UIADD3 UR5, UPT, UPT, UR13, 0x3f, URZ ;  /* 0x0000003f0d057890 */ /* 0x002fc8000fffe0ff */
[----:B------:R-:W-:-:S04]  /*1470*/  USHF.R.S32.HI UR4, URZ, 0x1f, UR5 ;  /* 0x0000001fff047899 */ /* 0x000fc80008011405 */
[----:B------:R-:W-:-:S04]  /*1480*/  ULEA.HI UR4, UR4, UR5, URZ, 0x6 ;  /* 0x0000000504047291 */ /* 0x000fc8000f8f30ff */
[----:B------:R-:W-:Y:S02]  /*1490*/  USHF.R.S32.HI UR15, URZ, 0x6, UR4 ;  /* 0x00000006ff0f7899 */ /* 0x000fe40008011404 */
[----:B------:R-:W-:Y:S02]  /*14a0*/  UIADD3 UR4, UPT, UPT, UR13, -0x1, URZ ;  /* 0xffffffff0d047890 */ /* 0x000fe4000fffe0ff */
[----:B------:R-:W-:Y:S02]  /*14b0*/  UISETP.LT.U32.AND UP0, UPT, UR15, 0x3, UPT ;  /* 0x000000030f00788c */ /* 0x000fe4000bf01070 */
[----:B------:R-:W-:Y:S02]  /*14c0*/  UISETP.GE.U32.AND UP1, UPT, UR4, -0x7f, UPT ;  /* 0xffffff810400788c */ /* 0x000fe4000bf26070 */
[----:B------:R-:W-:Y:S02]  /*14d0*/  USEL UR14, UR15, 0x3, UP0 ;  /* 0x000000030f0e7887 */ /* 0x000fe40008000000 */
[----:B------:R-:W-:-:S02]  /*14e0*/  UIADD3 UR13, UPT, UPT, UR13, 0x7e, URZ ;  /* 0x0000007e0d0d7890 */ /* 0x000fc4000fffe0ff */
[----:B------:R-:W-:Y:S02]  /*14f0*/  UIADD3 UR5, UPT, UPT, UR14, -0x1, URZ ;  /* 0xffffffff0e057890 */ /* 0x000fe4000fffe0ff */
[----:B------:R-:W-:-:S03]  /*1500*/  UIADD3 UR7, UPT, UPT, UR15, -UR14, URZ ;  /* 0x8000000e0f077290 */ /* 0x000fc6000fffe0ff */
[----:B------:R-:W-:-:S04]  /*1510*/  @UP1 UIADD3 UR5, UPT, UPT, UR14, URZ, URZ ;  /* 0x000000ff0e051290 */ /* 0x000fc8000fffe0ff */
[----:B--2---:R-:W-:-:S12]  /*1520*/  UIADD3 UR5, UPT, UPT, UR5, 0x1, URZ ;  /* 0x0000000105057890 */ /* 0x004fd8000fffe0ff */
.L_x_35:
[----:B------:R-:W-:Y:S01]  /*1530*/  UISETP.NE.AND UP0, UPT, UR37, URZ, UPT ;  /* 0x000000ff2500728c */ /* 0x000fe2000bf05270 */
[----:B------:R-:W1:Y:S08]  /*1540*/  S2UR UR37, SR_CgaCtaId ;  /* 0x00000000002579c3 */ /* 0x000e700000008800 */
[----:B------:R-:W-:Y:S05]  /*1550*/  BRA.U UP0, `(.L_x_18) ;  /* 0x0000000100347547 */ /* 0x000fea000b800000 */
[----:B------:R-:W2:Y:S01]  /*1560*/  S2R R2, SR_CgaCtaId ;  /* 0x0000000000027919 */ /* 0x000ea20000008800 */
[----:B------:R-:W-:-:S04]  /*1570*/  MOV R3, 0x400 ;  /* 0x0000040000037802 */ /* 0x000fc80000000f00 */
[----:B--2---:R-:W-:Y:S02]  /*1580*/  LEA R3, R2, R3, 0x18 ;  /* 0x0000000302037211 */ /* 0x004fe400078ec0ff */
[----:B------:R-:W-:-:S03]  /*1590*/  SHF.L.U32 R2, R8, 0x1f, RZ ;  /* 0x0000001f08027819 */ /* 0x000fc600000006ff */
[----:B------:R-:W-:-:S04]  /*15a0*/  IMAD R3, R10, 0x8, R3 ;  /* 0x000000080a037824 */ /* 0x000fc800078e0203 */
[----:B------:R-:W2:Y:S02]  /*15b0*/  SYNCS.PHASECHK.TRANS64.TRYWAIT P0, [R3+URZ+0xf0], R2 ;  /* 0x0000f002030075a7 */ /* 0x000ea400080011ff */
[----:B--2---:R-:W-:Y:S05]  /*15c0*/  @!P0 BRA `(.L_x_19) ;  /* 0x0000006400f88947 */ /* 0x004fea0003800000 */
.L_x_130:
[----:B------:R-:W-:Y:S01]  /*15d0*/  VIADD R10, R10, 0x1 ;  /* 0x000000010a0a7836 */ /* 0x000fe20000000000 */
[----:B------:R2:W-:Y:S04]  /*15e0*/  SYNCS.ARRIVE.TRANS64.A1T0 RZ, [R3+URZ+0xe0], RZ ;  /* 0x0000e0ff03ff79a7 */ /* 0x0005e800081000ff */
[----:B------:R-:W-:-:S04]  /*15f0*/  ISETP.NE.AND P0, PT, R10, 0x2, PT ;  /* 0x000000020a00780c */ /* 0x000fc80003f05270 */
[----:B------:R-:W-:Y:S02]  /*1600*/  SEL R10, R10, RZ, P0 ;  /* 0x000000ff0a0a7207 */ /* 0x000fe40000000000 */
[----:B--2---:R-:W-:-:S04]  /*1610*/  SEL R3, RZ, 0x1, P0 ;  /* 0x00000001ff037807 */ /* 0x004fc80000000000 */
[----:B------:R-:W-:-:S07]  /*1620*/  LOP3.LUT R8, R8, R3, RZ, 0x3c, !PT ;  /* 0x0000000308087212 */ /* 0x000fce00078e3cff */
.L_x_18:
[----:B------:R-:W-:Y:S01]  /*1630*/  UMOV UR4, 0x400 ;  /* 0x0000040000047882 */ /* 0x000fe20000000000 */
[----:B------:R-:W-:Y:S01]  /*1640*/  SHF.L.U32 R2, R15, 0x1f, RZ ;  /* 0x0000001f0f027819 */ /* 0x000fe200000006ff */
[----:B-1----:R-:W-:Y:S01]  /*1650*/  ULEA UR4, UR37, UR4, 0x18 ;  /* 0x0000000425047291 */ /* 0x002fe2000f8ec0ff */
[----:B------:R-:W-:Y:S01]  /*1660*/  R2UR UR35, R21 ;  /* 0x00000000152372ca */ /* 0x000fe200000e0000 */
[----:B------:R-:W-:Y:S01]  /*1670*/  UISETP.GE.U32.AND UP0, UPT, UR13, 0x7f, UPT ;  /* 0x0000007f0d00788c */ /* 0x000fe2000bf06070 */
[----:B------:R-:W-:Y:S01]  /*1680*/  R2UR UR11, R20 ;  /* 0x00000000140b72ca */ /* 0x000fe200000e0000 */
[----:B------:R-:W-:Y:S01]  /*1690*/  ULEA UR8, UR6, UR4, 0x3 ;  /* 0x0000000406087291 */ /* 0x000fe2000f8e18ff */
[----:B------:R-:W-:-:S08]  /*16a0*/  UMOV UR24, URZ ;  /* 0x000000ff00187c82 */ /* 0x000fd00008000000 */
[----:B------:R1:W2:Y:S01]  /*16b0*/  SYNCS.PHASECHK.TRANS64.TRYWAIT P0, [UR8+0x18], R2 ;  /* 0x00001802ff0075a7 */ /* 0x0002a20008001108 */
[----:B------:R-:W-:Y:S02]  /*16c0*/  USHF.L.U32 UR35, UR35, 0x6, URZ ;  /* 0x0000000623237899 */ /* 0x000fe400080006ff */
[----:B------:R-:W-:Y:S01]  /*16d0*/  USHF.L.U32 UR11, UR11, 0x7, URZ ;  /* 0x000000070b0b7899 */ /* 0x000fe200080006ff */
[----:B------:R-:W-:Y:S11]  /*16e0*/  BRA.U !UP0, `(.L_x_20) ;  /* 0x0000000108a87547 */ /* 0x000ff6000b800000 */
[----:B------:R-:W-:Y:S01]  /*16f0*/  UMOV UR16, URZ ;  /* 0x000000ff00107c82 */ /* 0x000fe20008000000 */
[----:B------:R-:W-:-:S05]  /*1700*/  UMOV UR17, UR6 ;  /* 0x0000000600117c82 */ /* 0x000fca0008000000 */
.L_x_25:
[----:B-1----:R-:W-:Y:S01]  /*1710*/  ULEA UR33, UR17, UR4, 0x3 ;  /* 0x0000000411217291 */ /* 0x002fe2000f8e18ff */
[----:B--2---:R-:W-:Y:S01]  /*1720*/  @!P5 MOV R3, 0x6000 ;  /* 0x000060000003d802 */ /* 0x004fe20000000f00 */
[----:B--2---:R-:W-:Y:S10]  /*1730*/  @P0 BRA `(.L_x_21) ;  /* 0x00000000000c0947 */ /* 0x004ff40003800000 */
[----:B------:R-:W-:-:S04]  /*1740*/  SHF.L.U32 R5, R15, 0x1f, RZ ;  /* 0x0000001f0f057819 */ /* 0x000fc800000006ff */
[----:B------:R-:W2:Y:S02]  /*1750*/  SYNCS.PHASECHK.TRANS64.TRYWAIT P0, [UR33+0x18], R5 ;  /* 0x00001805ff0075a7 */ /* 0x000ea40008001121 */
[----:B--2---:R-:W-:Y:S05]  /*1760*/  @!P0 BRA `(.L_x_22) ;  /* 0x0000006400a48947 */ /* 0x004fea0003800000 */
.L_x_21:
[----:B------:R2:W-:Y:S01]  /*1770*/  @!P5 SYNCS.ARRIVE.TRANS64 RZ, [UR33], R3 ;  /* 0x00000003ffffd9a7 */ /* 0x0005e20008000021 */
[----:B------:R-:W-:Y:S04]  /*1780*/  BSSY.RECONVERGENT B0, `(.L_x_23) ;  /* 0x0000003000007945 */ /* 0x000fe80003800200 */
[----:B------:R-:W-:Y:S05]  /*1790*/  @P4 BRA `(.L_x_24) ;  /* 0x0000000000044947 */ /* 0x000fea0003800000 */
[----:B------:R-:W-:Y:S05]  /*17a0*/  BPT.TRAP 0x1 ;  /* 0x000000040000795c */ /* 0x000fea0000300000 */
.L_x_24:
[----:B------:R-:W-:Y:S05]  /*17b0*/  BSYNC.RECONVERGENT B0 ;  /* 0x0000000000007941 */ /* 0x000fea0003800200 */
.L_x_23:
[----:B------:R-:W-:Y:S02]  /*17c0*/  UIADD3 UR6, UPT, UPT, UR17, 0x1, URZ ;  /* 0x0000000111067890 */ /* 0x000fe4000fffe0ff */
[----:B------:R-:W-:Y:S02]  /*17d0*/  ULEA UR32, UR17, UR4, 0xd ;  /* 0x0000000411207291 */ /* 0x000fe4000f8e68ff */
[----:B------:R-:W-:Y:S02]  /*17e0*/  UISETP.NE.AND UP0, UPT, UR6, 0x3, UPT ;  /* 0x000000030600788c */ /* 0x000fe4000bf05270 */
[----:B------:R-:W-:Y:S02]  /*17f0*/  UIADD3 UR26, UP1, UPT, UR22, 0x80, URZ ;  /* 0x00000080161a7890 */ /* 0x000fe4000ff3e0ff */
[----:B------:R-:W-:Y:S02]  /*1800*/  USEL UR9, URZ, 0x1, UP0 ;  /* 0x00000001ff097887 */ /* 0x000fe40008000000 */
[----:B------:R-:W-:-:S02]  /*1810*/  USEL UR6, UR6, URZ, UP0 ;  /* 0x000000ff06067287 */ /* 0x000fc40008000000 */
[----:B------:R-:W-:Y:S02]  /*1820*/  UIADD3 UR20, UP0, UPT, UR22, 0x180, URZ ;  /* 0x0000018016147890 */ /* 0x000fe4000ff1e0ff */
[----:B------:R-:W-:Y:S01]  /*1830*/  ULEA UR8, UR6, UR4, 0x3 ;  /* 0x0000000406087291 */ /* 0x000fe2000f8e18ff */
[----:B------:R-:W-:Y:S01]  /*1840*/  LOP3.LUT R15, R15, UR9, RZ, 0x3c, !PT ;  /* 0x000000090f0f7c12 */ /* 0x000fe2000f8e3cff */
[----:B------:R-:W-:Y:S02]  /*1850*/  USHF.L.U32 UR34, UR16, 0x6, URZ ;  /* 0x0000000610227899 */ /* 0x000fe400080006ff */
[----:B------:R-:W-:Y:S01]  /*1860*/  UIADD3.X UR27, UPT, UPT, URZ, UR23, URZ, UP1, !UPT ;  /* 0x00000017ff1b7290 */ /* 0x000fe20008ffe4ff */
[----:B-1----:R-:W-:Y:S01]  /*1870*/  SHF.L.U32 R2, R15, 0x1f, RZ ;  /* 0x0000001f0f027819 */ /* 0x002fe200000006ff */
[----:B------:R-:W-:Y:S02]  /*1880*/  UIADD3 UR32, UPT, UPT, UR32, 0x4400, URZ ;  /* 0x0000440020207890 */ /* 0x000fe4000fffe0ff */
[----:B------:R-:W-:Y:S01]  /*1890*/  UIADD3.X UR21, UPT, UPT, URZ, UR23, URZ, UP0, !UPT ;  /* 0x00000017ff157290 */ /* 0x000fe200087fe4ff */
[----:B------:R1:W1:Y:S01]  /*18a0*/  SYNCS.PHASECHK.TRANS64.TRYWAIT P0, [UR8+0x18], R2 ;  /* 0x00001802ff0075a7 */ /* 0x0002620008001108 */
[----:B------:R-:W-:Y:S01]  /*18b0*/  ULEA UR8, UR17, UR4, 0xe ;  /* 0x0000000411087291 */ /* 0x000fe2000f8e70ff */
[----:B------:R-:W-:Y:S01]  /*18c0*/  UMOV UR18, 0x0 ;  /* 0x0000000000127882 */ /* 0x000fe20000000000 */
[----:B------:R-:W-:-:S02]  /*18d0*/  UMOV UR19, 0x10000000 ;  /* 0x1000000000137882 */ /* 0x000fc40000000000 */
[----:B------:R-:W-:Y:S01]  /*18e0*/  UIADD3 UR8, UPT, UPT, UR8, 0xa400, URZ ;  /* 0x0000a40008087890 */ /* 0x000fe2000fffe0ff */
[----:B------:R1:W-:Y:S01]  /*18f0*/  UTMALDG.3D [UR32], [UR26], desc[UR18] ;  /* 0x000012201a0075b4 */ /* 0x0003e20008011000 */
[----:B------:R-:W-:Y:S01]  /*1900*/  UMOV UR12, UR36 ;  /* 0x00000024000c7c82 */ /* 0x000fe20008000000 */
[----:B------:R-:W-:Y:S01]  /*1910*/  UMOV UR9, UR33 ;  /* 0x0000002100097c82 */ /* 0x000fe20008000000 */
[----:B------:R-:W-:Y:S01]  /*1920*/  UMOV UR10, UR34 ;  /* 0x00000022000a7c82 */ /* 0x000fe20008000000 */
[----:B------:R-:W-:Y:S01]  /*1930*/  UIADD3 UR16, UPT, UPT, UR16, 0x1, URZ ;  /* 0x0000000110107890 */ /* 0x000fe2000fffe0ff */
[----:B------:R-:W-:Y:S01]  /*1940*/  UMOV UR24, UR5 ;  /* 0x0000000500187c82 */ /* 0x000fe20008000000 */
[----:B------:R-:W-:Y:S02]  /*1950*/  UMOV UR17, UR6 ;  /* 0x0000000600117c82 */ /* 0x000fe40008000000 */
[----:B------:R1:W-:Y:S01]  /*1960*/  UTMALDG.3D [UR8], [UR20], desc[UR18] ;  /* 0x00001208140075b4 */ /* 0x0003e20008011000 */
[----:B------:R-:W-:-:S09]  /*1970*/  UISETP.NE.AND UP0, UPT, UR16, UR5, UPT ;  /* 0x000000051000728c */ /* 0x000fd2000bf05270 */
[----:B------:R-:W-:Y:S05]  /*1980*/  BRA.U UP0, `(.L_x_25) ;  /* 0xfffffffd00607547 */ /* 0x000fea000b83ffff */
.L_x_20:
[----:B-1----:R-:W-:Y:S01]  /*1990*/  ULEA UR8, UR6, UR4, 0x3 ;  /* 0x0000000406087291 */ /* 0x002fe2000f8e18ff */
[----:B------:R-:W-:Y:S01]  /*19a0*/  SHF.L.U32 R2, R15, 0x1f, RZ ;  /* 0x0000001f0f027819 */ /* 0x000fe200000006ff */
[----:B------:R-:W-:Y:S01]  /*19b0*/  @!P1 SYNCS.ARRIVE.TRANS64.A1T0 RZ, [UR4+0x78], RZ ;  /* 0x000078ffffff99a7 */ /* 0x000fe20008100004 */
[----:B------:R-:W-:-:S06]  /*19c0*/  UISETP.GT.AND UP0, UPT, UR15, UR14, UPT ;  /* 0x0000000e0f00728c */ /* 0x000fcc000bf04270 */
[----:B--2---:R1:W2:Y:S03]  /*19d0*/  SYNCS.PHASECHK.TRANS64.TRYWAIT P0, [UR8+0x18], R2 ;  /* 0x00001802ff0075a7 */ /* 0x0042a60008001108 */
[----:B------:R-:W-:Y:S05]  /*19e0*/  BRA.U !UP0, `(.L_x_26) ;  /* 0x0000000108ac7547 */ /* 0x000fea000b800000 */
[----:B------:R-:W-:Y:S01]  /*19f0*/  UIADD3 UR21, UPT, UPT, UR7, UR24, URZ ;  /* 0x0000001807157290 */ /* 0x000fe2000fffe0ff */
[----:B------:R-:W-:-:S11]  /*1a00*/  UMOV UR25, UR6 ;  /* 0x0000000600197c82 */ /* 0x000fd60008000000 */
.L_x_31:
[----:B-1----:R-:W-:Y:S01]  /*1a10*/  ULEA UR17, UR25, UR4, 0x3 ;  /* 0x0000000419117291 */ /* 0x002fe2000f8e18ff */
[----:B--2---:R-:W-:Y:S01]  /*1a20*/  @!P5 MOV R3, 0x6000 ;  /* 0x000060000003d802 */ /* 0x004fe20000000f00 */
[----:B--2---:R-:W-:Y:S10]  /*1a30*/  @P0 BRA `(.L_x_27) ;  /* 0x00000000000c0947 */ /* 0x004ff40003800000 */
[----:B------:R-:W-:-:S04]  /*1a40*/  SHF.L.U32 R5, R15, 0x1f, RZ ;  /* 0x0000001f0f057819 */ /* 0x000fc800000006ff */
[----:B------:R-:W2:Y:S02]  /*1a50*/  SYNCS.PHASECHK.TRANS64.TRYWAIT P0, [UR17+0x18], R5 ;  /* 0x00001805ff0075a7 */ /* 0x000ea40008001111 */
[----:B--2---:R-:W-:Y:S05]  /*1a60*/  @!P0 BRA `(.L_x_28) ;  /* 0x0000006000fc8947 */ /* 0x004fea0003800000 */
.L_x_27:
[----:B------:R2:W-:Y:S01]  /*1a70*/  @!P5 SYNCS.ARRIVE.TRANS64 RZ, [UR17], R3 ;  /* 0x00000003ffffd9a7 */ /* 0x0005e20008000011 */
[----:B------:R-:W-:Y:S04]  /*1a80*/  BSSY.RECONVERGENT B0, `(.L_x_29) ;  /* 0x0000003000007945 */ /* 0x000fe80003800200 */
[----:B------:R-:W-:Y:S05]  /*1a90*/  @P4 BRA `(.L_x_30) ;  /* 0x0000000000044947 */ /* 0x000fea0003800000 */
[----:B------:R-:W-:Y:S05]  /*1aa0*/  BPT.TRAP 0x1 ;  /* 0x000000040000795c */ /* 0x000fea0000300000 */
.L_x_30:
[----:B------:R-:W-:Y:S05]  /*1ab0*/  BSYNC.RECONVERGENT B0 ;  /* 0x0000000000007941 */ /* 0x000fea0003800200 */
.L_x_29:
        /* <DEDUP_REMOVED lines=10> */
[----:B------:R-:W-:Y:S01]  /*1b60*/  UIADD3 UR16, UPT, UPT, UR16, 0x4400, URZ ;  /* 0x0000440010107890 */ /* 0x000fe2000fffe0ff */
[----:B-1----:R-:W-:Y:S01]  /*1b70*/  SHF.L.U32 R2, R15, 0x1f, RZ ;  /* 0x0000001f0f027819 */ /* 0x002fe200000006ff */
[----:B------:R-:W-:Y:S02]  /*1b80*/  UIADD3.X UR31, UPT, UPT, URZ, UR23, URZ, UP1, !UPT ;  /* 0x00000017ff1f7290 */ /* 0x000fe40008ffe4ff */
[----:B------:R-:W-:Y:S01]  /*1b90*/  UIADD3.X UR29, UPT, UPT, URZ, UR23, URZ, UP0, !UPT ;  /* 0x00000017ff1d7290 */ /* 0x000fe200087fe4ff */
[----:B------:R1:W1:Y:S01]  /*1ba0*/  SYNCS.PHASECHK.TRANS64.TRYWAIT P0, [UR8+0x18], R2 ;  /* 0x00001802ff0075a7 */ /* 0x0002620008001108 */
[----:B------:R-:W-:Y:S01]  /*1bb0*/  ULEA UR8, UR25, UR4, 0xe ;  /* 0x0000000419087291 */ /* 0x000fe2000f8e70ff */
[----:B------:R-:W-:Y:S01]  /*1bc0*/  UMOV UR26, 0x0 ;  /* 0x00000000001a7882 */ /* 0x000fe20000000000 */
[----:B------:R-:W-:-:S02]  /*1bd0*/  UMOV UR27, 0x10000000 ;  /* 0x10000000001b7882 */ /* 0x000fc40000000000 */
[----:B------:R-:W-:Y:S01]  /*1be0*/  UIADD3 UR8, UPT, UPT, UR8, 0xa400, URZ ;  /* 0x0000a40008087890 */ /* 0x000fe2000fffe0ff */
[----:B------:R-:W-:Y:S01]  /*1bf0*/  UMOV UR19, UR35 ;  /* 0x0000002300137c82 */ /* 0x000fe20008000000 */
[----:B------:R-:W-:Y:S01]  /*1c00*/  UMOV UR20, UR36 ;  /* 0x0000002400147c82 */ /* 0x000fe20008000000 */
[----:B------:R-:W-:Y:S01]  /*1c10*/  UMOV UR12, UR36 ;  /* 0x00000024000c7c82 */ /* 0x000fe20008000000 */
[----:B------:R-:W-:Y:S01]  /*1c20*/  UMOV UR9, UR17 ;  /* 0x0000001100097c82 */ /* 0x000fe20008000000 */
[----:B------:R-:W-:Y:S01]  /*1c30*/  UMOV UR10, UR18 ;  /* 0x00000012000a7c82 */ /* 0x000fe20008000000 */
[----:B------:R1:W-:Y:S01]  /*1c40*/  UTMALDG.3D [UR16], [UR30], desc[UR26] ;  /* 0x00001a101e0075b4 */ /* 0x0003e20008011000 */
[----:B------:R-:W-:Y:S01]  /*1c50*/  UIADD3 UR24, UPT, UPT, UR24, 0x1, URZ ;  /* 0x0000000118187890 */ /* 0x000fe2000fffe0ff */
[----:B------:R-:W-:-:S03]  /*1c60*/  UMOV UR25, UR6 ;  /* 0x0000000600197c82 */ /* 0x000fc60008000000 */
[----:B------:R-:W-:Y:S01]  /*1c70*/  UISETP.NE.AND UP0, UPT, UR24, UR21, UPT ;  /* 0x000000151800728c */ /* 0x000fe2000bf05270 */
[----:B------:R1:W-:Y:S08]  /*1c80*/  UTMALDG.3D [UR8], [UR28], desc[UR26] ;  /* 0x00001a081c0075b4 */ /* 0x0003f00008011000 */
[----:B------:R-:W-:Y:S05]  /*1c90*/  BRA.U UP0, `(.L_x_31) ;  /* 0xfffffffd005c7547 */ /* 0x000fea000b83ffff */
.L_x_26:
[----:B-1----:R-:W-:Y:S01]  /*1ca0*/  LEA R2, R14, UR4, 0x3 ;  /* 0x000000040e027c11 */ /* 0x002fe2000f8e18ff */
[----:B------:R-:W-:Y:S01]  /*1cb0*/  NOP ;  /* 0x0000000000007918 */ /* 0x000fe20000000000 */
[----:B--2---:R-:W-:Y:S02]  /*1cc0*/  SHF.L.U32 R3, R12, 0x1f, RZ ;  /* 0x0000001f0c037819 */ /* 0x004fe400000006ff */
[----:B------:R-:W-:Y:S02]  /*1cd0*/  LEA R4, R14, UR4, 0x4 ;  /* 0x000000040e047c11 */ /* 0x000fe4000f8e20ff */
[----:B------:R-:W1:Y:S02]  /*1ce0*/  SYNCS.PHASECHK.TRANS64.TRYWAIT P0, [R2+URZ+0x80], R3 ;  /* 0x00008003020075a7 */ /* 0x000e6400080011ff */
[----:B-1----:R-:W-:Y:S05]  /*1cf0*/  @!P0 BRA `(.L_x_32) ;  /* 0x0000006000708947 */ /* 0x002fea0003800000 */
.L_x_133:
[----:B------:R-:W2:Y:S01]  /*1d00*/  LDS.128 R4, [R4+0x110] ;  /* 0x0001100004047984 */ /* 0x000ea20000000c00 */
[----:B---3--:R-:W-:Y:S01]  /*1d10*/  ISETP.GE.AND P0, PT, R26, 0x1, PT ;  /* 0x000000011a00780c */ /* 0x008fe20003f06270 */
[----:B-1----:R-:W-:Y:S01]  /*1d20*/  VIADD R2, R2, 0x90 ;  /* 0x0000009002027836 */ /* 0x002fe20000000000 */
[----:B------:R-:W-:Y:S01]  /*1d30*/  @!PT LDS RZ, [RZ] ;  /* 0x00000000fffff984 */ /* 0x000fe20000000800 */
[----:B------:R-:W-:Y:S01]  /*1d40*/  @!PT LDS RZ, [RZ] ;  /* 0x00000000fffff984 */ /* 0x000fe20000000800 */
[----:B------:R-:W-:Y:S01]  /*1d50*/  @!PT LDS RZ, [RZ] ;  /* 0x00000000fffff984 */ /* 0x000fe20000000800 */
[----:B------:R-:W-:Y:S01]  /*1d60*/  @!PT LDS RZ, [RZ] ;  /* 0x00000000fffff984 */ /* 0x000fe20000000800 */
[----:B------:R1:W-:Y:S06]  /*1d70*/  MEMBAR.ALL.CTA ;  /* 0x0000000000007992 */ /* 0x0003ec0000008000 */
[----:B-1----:R-:W1:Y:S01]  /*1d80*/  FENCE.VIEW.ASYNC.S ;  /* 0x00000000000073c6 */ /* 0x002e620000000000 */
[----:B------:R-:W-:-:S04]  /*1d90*/  PRMT R2, RZ, 0x654, R2 ;  /* 0x00000654ff027816 */ /* 0x000fc80000000002 */
[----:B-1----:R1:W-:Y:S01]  /*1da0*/  SYNCS.ARRIVE.TRANS64.RED.A1T0 RZ, [R2+URZ], RZ ;  /* 0x000000ff02ff79a7 */ /* 0x0023e200081004ff */
[----:B--2---:R-:W-:-:S13]  /*1db0*/  LOP3.LUT P2, RZ, R6, 0x1, RZ, 0xc0, !PT ;  /* 0x0000000106ff7812 */ /* 0x004fda000784c0ff */
[----:B------:R-:W-:Y:S01]  /*1dc0*/  @P2 SHF.R.U32.HI R3, RZ, 0x10, R5 ;  /* 0x00000010ff032819 */ /* 0x000fe20000011605 */
[----:B------:R-:W-:Y:S01]  /*1dd0*/  VOTEU.ANY UP0, P2 ;  /* 0x0000000000ff7886 */ /* 0x000fe20001000100 */
[----:B------:R-:W-:Y:S02]  /*1de0*/  @P2 MOV R13, R4 ;  /* 0x00000004000d2202 */ /* 0x000fe40000000f00 */
[----:B------:R-:W-:Y:S02]  /*1df0*/  @P2 R2UR.BROADCAST UR8, R3 ;  /* 0x00000000030822ca */ /* 0x000fe400008e0000 */
[----:B------:R-:W-:-:S11]  /*1e00*/  @P2 LOP3.LUT R11, R5, 0xffff, RZ, 0xc0, !PT ;  /* 0x0000ffff050b2812 */ /* 0x000fd600078ec0ff */
[----:B------:R-:W-:Y:S01]  /*1e10*/  @UP0 UMOV UR36, UR8 ;  /* 0x0000000800240c82 */ /* 0x000fe20008000000 */
[----:B-1----:R-:W-:Y:S05]  /*1e20*/  @!P0 BRA `(.L_x_33) ;  /* 0x0000000000b88947 */ /* 0x002fea0003800000 */
[----:B------:R-:W4:Y:S01]  /*1e30*/  LDC.64 R4, c[0x0][0xb18] ;  /* 0x0002c600ff047b82 */ /* 0x000f220000000a00 */
[----:B------:R-:W-:-:S07]  /*1e40*/  ISETP.NE.AND P3, PT, R26, 0x1, PT ;  /* 0x000000011a00780c */ /* 0x000fce0003f65270 */
[----:B------:R-:W1:Y:S08]  /*1e50*/  LDC.64 R6, c[0x0][0xb10] ;  /* 0x0002c400ff067b82 */ /* 0x000e700000000a00 */
[----:B------:R-:W2:Y:S08]  /*1e60*/  LDC R16, c[0x0][0xb20] ;  /* 0x0002c800ff107b82 */ /* 0x000eb00000000800 */
[----:B------:R-:W3:Y:S01]  /*1e70*/  LDC R18, c[0x0][0xb0c] ;  /* 0x0002c300ff127b82 */ /* 0x000ee20000000800 */
[----:B----4-:R-:W-:Y:S01]  /*1e80*/  IMAD.HI.U32 R17, R0, R5, RZ ;  /* 0x0000000500117227 */ /* 0x010fe200078e00ff */
[----:B------:R-:W-:-:S03]  /*1e90*/  ISETP.NE.AND P0, PT, R4, 0x1, PT ;  /* 0x000000010400780c */ /* 0x000fc60003f05270 */
[----:B------:R-:W-:-:S03]  /*1ea0*/  IMAD.HI.U32 R5, R11, R5, RZ ;  /* 0x000000050b057227 */ /* 0x000fc600078e00ff */
[----:B------:R-:W4:Y:S01]  /*1eb0*/  LDC.64 R2, c[0x0][0xb28] ;  /* 0x0002ca00ff027b82 */ /* 0x000f220000000a00 */
[----:B-1----:R-:W-:-:S04]  /*1ec0*/  IMAD.HI.U32 R20, R9, R6, RZ ;  /* 0x0000000609147227 */ /* 0x002fc800078e00ff */
[----:B------:R-:W-:Y:S01]  /*1ed0*/  IMAD.HI.U32 R22, R13, R6, RZ ;  /* 0x000000060d167227 */ /* 0x000fe200078e00ff */
[----:B------:R-:W-:Y:S02]  /*1ee0*/  SHF.R.U32.HI R20, RZ, R7, R20 ;  /* 0x00000007ff147219 */ /* 0x000fe40000011614 */
[-C--:B--2---:R-:W-:Y:S02]  /*1ef0*/  SHF.R.U32.HI R17, RZ, R16.reuse, R17 ;  /* 0x00000010ff117219 */ /* 0x084fe40000011611 */
[----:B------:R-:W-:Y:S02]  /*1f00*/  SHF.R.U32.HI R16, RZ, R16, R5 ;  /* 0x00000010ff107219 */ /* 0x000fe40000011605 */
[----:B------:R-:W-:Y:S02]  /*1f10*/  SEL R17, R0, R17, !P0 ;  /* 0x0000001100117207 */ /* 0x000fe40004000000 */
[----:B------:R-:W-:Y:S02]  /*1f20*/  SHF.R.U32.HI R22, RZ, R7, R22 ;  /* 0x00000007ff167219 */ /* 0x000fe40000011616 */
[----:B---3--:R-:W-:-:S02]  /*1f30*/  ISETP.NE.AND P1, PT, R18, 0x1, PT ;  /* 0x000000011200780c */ /* 0x008fc40003f25270 */
[----:B------:R-:W-:Y:S02]  /*1f40*/  SEL R5, R11, R16, !P0 ;  /* 0x000000100b057207 */ /* 0x000fe40004000000 */
[----:B------:R-:W-:Y:S02]  /*1f50*/  SEL R19, R9, R20, !P1 ;  /* 0x0000001409137207 */ /* 0x000fe40004800000 */
[----:B------:R-:W-:Y:S01]  /*1f60*/  SEL R7, R13, R22, !P1 ;  /* 0x000000160d077207 */ /* 0x000fe20004800000 */
[----:B----4-:R-:W-:-:S04]  /*1f70*/  IMAD.HI.U32 R20, R17, R2, RZ ;  /* 0x0000000211147227 */ /* 0x010fc800078e00ff */
[----:B------:R-:W-:Y:S01]  /*1f80*/  IMAD.HI.U32 R6, R19, R2, RZ ;  /* 0x0000000213067227 */ /* 0x000fe200078e00ff */
[----:B------:R-:W-:-:S04]  /*1f90*/  @P3 SHF.R.U32.HI R17, RZ, R3, R20 ;  /* 0x00000003ff113219 */ /* 0x000fc80000011614 */
        /* <DEDUP_REMOVED lines=8> */
[----:B------:R-:W-:-:S04]  /*2020*/  @!P0 IMAD.HI.U32 R16, R7, R2, RZ ;  /* 0x0000000207108227 */ /* 0x000fc800078e00ff */
[----:B------:R-:W-:Y:S01]  /*2030*/  IMAD.MOV R2, RZ, RZ, -R6 ;  /* 0x000000ffff027224 */ /* 0x000fe200078e0a06 */
[----:B------:R-:W-:-:S03]  /*2040*/  @!P0 SHF.R.U32.HI R16, RZ, R3, R16 ;  /* 0x00000003ff108219 */ /* 0x000fc60000011610 */
[----:B------:R-:W-:Y:S01]  /*2050*/  IMAD R2, R26, R2, R5 ;  /* 0x000000021a027224 */ /* 0x000fe200078e0205 */
[----:B------:R-:W-:Y:S02]  /*2060*/  @!P0 SEL R3, R7, R16, !P3 ;  /* 0x0000001007038207 */ /* 0x000fe40005800000 */
[----:B------:R-:W-:-:S03]  /*2070*/  IADD3 R16, PT, PT, -R5, RZ, RZ ;  /* 0x000000ff05107210 */ /* 0x000fc60007ffe1ff */
[--C-:B------:R-:W-:Y:S02]  /*2080*/  @!P0 IMAD.IADD R6, R6, 0x1, -R3.reuse ;  /* 0x0000000106068824 */ /* 0x100fe400078e0a03 */
[----:B------:R-:W-:Y:S01]  /*2090*/  @!P0 IMAD R3, R2, R19, R3 ;  /* 0x0000001302038224 */ /* 0x000fe200078e0203 */
[----:B------:R-:W-:Y:S01]  /*20a0*/  IADD3 R2, PT, PT, -R7, RZ, RZ ;  /* 0x000000ff07027210 */ /* 0x000fe20007ffe1ff */
[----:B------:R-:W-:Y:S02]  /*20b0*/  @!P0 IMAD R5, R26, R6, R7 ;  /* 0x000000061a058224 */ /* 0x000fe400078e0207 */
[----:B------:R-:W-:Y:S02]  /*20c0*/  IMAD R11, R4, R16, R11 ;  /* 0x00000010040b7224 */ /* 0x000fe400078e020b */
[----:B------:R-:W-:Y:S02]  /*20d0*/  @!P0 IMAD.MOV.U32 R7, RZ, RZ, R3 ;  /* 0x000000ffff078224 */ /* 0x000fe400078e0003 */
[----:B------:R-:W-:-:S02]  /*20e0*/  IMAD R2, R18, R2, R13 ;  /* 0x0000000212027224 */ /* 0x000fc400078e020d */
[----:B------:R-:W-:Y:S02]  /*20f0*/  IMAD R11, R5, R4, R11 ;  /* 0x00000004050b7224 */ /* 0x000fe400078e020b */
[----:B------:R-:W-:Y:S02]  /*2100*/  IMAD R13, R7, R18, R2 ;  /* 0x00000012070d7224 */ /* 0x000fe400078e0202 */
.L_x_33:
[----:B------:R-:W1:Y:S02]  /*2110*/  LDCU UR8, c[0x0][0xb30] ;  /* 0x00016600ff0877ac */ /* 0x000e640008000800 */
[----:B-1----:R-:W-:-:S09]  /*2120*/  UISETP.NE.AND UP0, UPT, UR8, 0x1, UPT ;  /* 0x000000010800788c */ /* 0x002fd2000bf05270 */
[----:B------:R-:W-:Y:S05]  /*2130*/  BRA.U UP0, `(.L_x_34) ;  /* 0x0000000100407547 */ /* 0x000fea000b800000 */
[----:B------:R-:W1:Y:S08]  /*2140*/  LDC.64 R4, c[0x0][0xb10] ;  /* 0x0002c400ff047b82 */ /* 0x000e700000000a00 */
[----:B------:R-:W2:Y:S08]  /*2150*/  LDC.64 R2, c[0x0][0xb18] ;  /* 0x0002c600ff027b82 */ /* 0x000eb00000000a00 */
[----:B------:R-:W3:Y:S08]  /*2160*/  LDC R6, c[0x0][0xb20] ;  /* 0x0002c800ff067b82 */ /* 0x000ef00000000800 */
[----:B------:R-:W4:Y:S01]  /*2170*/  LDC R16, c[0x0][0xb0c] ;  /* 0x0002c300ff107b82 */ /* 0x000f220000000800 */
[----:B-1----:R-:W-:-:S05]  /*2180*/  IMAD.HI.U32 R4, R13, R4, RZ ;  /* 0x000000040d047227 */ /* 0x002fca00078e00ff */
[----:B------:R-:W-:Y:S01]  /*2190*/  SHF.R.U32.HI R4, RZ, R5, R4 ;  /* 0x00000005ff047219 */ /* 0x000fe20000011604 */
[----:B--2---:R-:W-:Y:S01]  /*21a0*/  IMAD.HI.U32 R3, R11, R3, RZ ;  /* 0x000000030b037227 */ /* 0x004fe200078e00ff */
[----:B------:R-:W-:-:S04]  /*21b0*/  ISETP.NE.AND P0, PT, R2, 0x1, PT ;  /* 0x000000010200780c */ /* 0x000fc80003f05270 */
[----:B---3--:R-:W-:-:S04]  /*21c0*/  SHF.R.U32.HI R6, RZ, R6, R3 ;  /* 0x00000006ff067219 */ /* 0x008fc80000011603 */
[----:B------:R-:W-:Y:S02]  /*21d0*/  SEL R3, R11, R6, !P0 ;  /* 0x000000060b037207 */ /* 0x000fe40004000000 */
[----:B----4-:R-:W-:-:S04]  /*21e0*/  ISETP.NE.AND P1, PT, R16, 0x1, PT ;  /* 0x000000011000780c */ /* 0x010fc80003f25270 */
[----:B------:R-:W-:-:S05]  /*21f0*/  SEL R4, R13, R4, !P1 ;  /* 0x000000040d047207 */ /* 0x000fca0004800000 */
[----:B------:R-:W-:Y:S02]  /*2200*/  IMAD.IADD R5, R3, 0x1, -R4 ;  /* 0x0000000103057824 */ /* 0x000fe400078e0a04 */
[----:B------:R-:W-:Y:S02]  /*2210*/  IMAD.IADD R3, R4, 0x1, -R3 ;  /* 0x0000000104037824 */ /* 0x000fe400078e0a03 */
[----:B------:R-:W-:Y:S02]  /*2220*/  IMAD R13, R5, R16, R13 ;  /* 0x00000010050d7224 */ /* 0x000fe400078e020d */
[----:B------:R-:W-:-:S07]  /*2230*/  IMAD R11, R3, R2, R11 ;  /* 0x00000002030b7224 */ /* 0x000fce00078e020b */
.L_x_34:
[----:B------:R-:W-:Y:S01]  /*2240*/  VIADD R14, R14, 0x1 ;  /* 0x000000010e0e7836 */ /* 0x000fe20000000000 */
[----:B------:R-:W-:Y:S01]  /*2250*/  PLOP3.LUT P1, PT, PT, PT, PT, 0x80, 0x8 ;  /* 0x000000000008781c */ /* 0x000fe20003f2f070 */
[----:B------:R-:W-:Y:S02]  /*2260*/  IMAD.IADD R21, R13, 0x1, R60 ;  /* 0x000000010d157824 */ /* 0x000fe400078e023c */
[----:B------:R-:W-:Y:S01]  /*2270*/  IMAD.IADD R20, R11, 0x1, R58 ;  /* 0x000000010b147824 */ /* 0x000fe200078e023a */
[----:B------:R-:W-:-:S04]  /*2280*/  ISETP.NE.AND P0, PT, R14, 0x2, PT ;  /* 0x000000020e00780c */ /* 0x000fc80003f05270 */
[----:B------:R-:W-:Y:S02]  /*2290*/  SEL R3, RZ, 0x1, P0 ;  /* 0x00000001ff037807 */ /* 0x000fe40000000000 */
[----:B------:R-:W-:Y:S02]  /*22a0*/  SEL R14, R14, RZ, P0 ;  /* 0x000000ff0e0e7207 */ /* 0x000fe40000000000 */
[----:B------:R-:W-:Y:S01]  /*22b0*/  LOP3.LUT R12, R12, R3, RZ, 0x3c, !PT ;  /* 0x000000030c0c7212 */ /* 0x000fe200078e3cff */
[----:B------:R-:W-:Y:S06]  /*22c0*/  @P2 BRA `(.L_x_35) ;  /* 0xfffffff000982947 */ /* 0x000fec000383ffff */
[----:B------:R-:W-:Y:S01]  /*22d0*/  UIADD3 UR4, UPT, UPT, UR4, 0x18, URZ ;  /* 0x0000001804047890 */ /* 0x000fe2000fffe0ff */
[----:B------:R-:W-:-:S03]  /*22e0*/  SHF.L.U32 R3, R15, 0x1f, RZ ;  /* 0x0000001f0f037819 */ /* 0x000fc600000006ff */
[----:B------:R-:W-:-:S09]  /*22f0*/  ULEA UR5, UR6, UR4, 0x3 ;  /* 0x0000000406057291 */ /* 0x000fd2000f8e18ff */
[----:B------:R-:W1:Y:S02]  /*2300*/  SYNCS.PHASECHK.TRANS64.TRYWAIT P0, [UR5], R3 ;  /* 0x00000003ff0075a7 */ /* 0x000e640008001105 */
[----:B-1----:R-:W-:Y:S05]  /*2310*/  @!P0 BRA `(.L_x_36) ;  /* 0x0000005800fc8947 */ /* 0x002fea0003800000 */
.L_x_135:
[----:B------:R-:W-:-:S04]  /*2320*/  UIADD3 UR6, UPT, UPT, UR6, 0x1, URZ ;  /* 0x0000000106067890 */ /* 0x000fc8000fffe0ff */
[----:B------:R-:W-:-:S04]  /*2330*/  UISETP.NE.AND UP0, UPT, UR6, 0x3, UPT ;  /* 0x000000030600788c */ /* 0x000fc8000bf05270 */
[----:B------:R-:W-:Y:S02]  /*2340*/  USEL UR7, URZ, 0x1, UP0 ;  /* 0x00000001ff077887 */ /* 0x000fe40008000000 */
[----:B------:R-:W-:-:S04]  /*2350*/  USEL UR6, UR6, URZ, UP0 ;  /* 0x000000ff06067287 */ /* 0x000fc80008000000 */
[----:B------:R-:W-:Y:S01]  /*2360*/  ULEA UR5, UR6, UR4, 0x3 ;  /* 0x0000000406057291 */ /* 0x000fe2000f8e18ff */
[----:B------:R-:W-:-:S04]  /*2370*/  LOP3.LUT R15, R15, UR7, RZ, 0x3c, !PT ;  /* 0x000000070f0f7c12 */ /* 0x000fc8000f8e3cff */
[----:B-1----:R-:W-:-:S04]  /*2380*/  SHF.L.U32 R3, R15, 0x1f, RZ ;  /* 0x0000001f0f037819 */ /* 0x002fc800000006ff */
[----:B------:R-:W1:Y:S02]  /*2390*/  SYNCS.PHASECHK.TRANS64.TRYWAIT P0, [UR5], R3 ;  /* 0x00000003ff0075a7 */ /* 0x000e640008001105 */
[----:B-1----:R-:W-:Y:S05]  /*23a0*/  @!P0 BRA `(.L_x_37) ;  /* 0x0000005800f08947 */ /* 0x002fea0003800000 */
.L_x_137:
[----:B------:R-:W-:-:S04]  /*23b0*/  UIADD3 UR6, UPT, UPT, UR6, 0x1, URZ ;  /* 0x0000000106067890 */ /* 0x000fc8000fffe0ff */
[----:B------:R-:W-:-:S04]  /*23c0*/  UISETP.NE.AND UP0, UPT, UR6, 0x3, UPT ;  /* 0x000000030600788c */ /* 0x000fc8000bf05270 */
[----:B------:R-:W-:Y:S02]  /*23d0*/  USEL UR5, URZ, 0x1, UP0 ;  /* 0x00000001ff057887 */ /* 0x000fe40008000000 */
[----:B------:R-:W-:-:S04]  /*23e0*/  USEL UR6, UR6, URZ, UP0 ;  /* 0x000000ff06067287 */ /* 0x000fc80008000000 */
[----:B------:R-:W-:Y:S01]  /*23f0*/  ULEA UR6, UR6, UR4, 0x3 ;  /* 0x0000000406067291 */ /* 0x000fe2000f8e18ff */
[----:B-1----:R-:W-:-:S04]  /*2400*/  LOP3.LUT R3, R15, UR5, RZ, 0x3c, !PT ;  /* 0x000000050f037c12 */ /* 0x002fc8000f8e3cff */
[----:B------:R-:W-:Y:S01]  /*2410*/  SHF.L.U32 R3, R3, 0x1f, RZ ;  /* 0x0000001f03037819 */ /* 0x000fe200000006ff */
[----:B----4-:R-:W-:-:S07]  /*2420*/  IMAD.U32 R0, RZ, RZ, UR6 ;  /* 0x00000006ff007e24 */ /* 0x010fce000f8e00ff */
.L_x_38:
[----:B-1----:R1:W2:Y:S02]  /*2430*/  SYNCS.PHASECHK.TRANS64.TRYWAIT P0, [R0+URZ], R3 ;  /* 0x00000003000075a7 */ /* 0x0022a400080011ff */
[----:B--2---:R-:W-:Y:S05]  /*2440*/  @!P0 NANOSLEEP.SYNCS 0x989680 ;  /* 0x009896800000895d */ /* 0x004fea0003900000 */
[----:B------:R-:W2:Y:S02]  /*2450*/  @!P0 SYNCS.PHASECHK.TRANS64 P0, [R0+URZ], R3 ;  /* 0x00000003000085a7 */ /* 0x000ea400080010ff */
[----:B--2---:R-:W-:Y:S05]  /*2460*/  @P0 EXIT ;  /* 0x000000000000094d */ /* 0x004fea0003800000 */
[----:B------:R-:W-:Y:S05]  /*2470*/  BRA `(.L_x_38) ;  /* 0xfffffffc00ec7947 */ /* 0x000fea000383ffff */
.L_x_17:
[----:B------:R-:W-:-:S04]  /*2480*/  UISETP.NE.AND UP1, UPT, UR37, URZ, UPT ;  /* 0x000000ff2500728c */ /* 0x000fc8000bf25270 */
[----:B------:R-:W-:-:S09]  /*2490*/  UISETP.NE.OR UP1, UPT, UR8, 0x1, UP1 ;  /* 0x000000010800788c */ /* 0x000fd20008f25670 */
[----:B------:R-:W-:Y:S05]  /*24a0*/  BRA.U UP1, `(.L_x_39) ;  /* 0x0000000501487547 */ /* 0x000fea000b800000 */
[----:B------:R-:W-:Y:S01]  /*24b0*/  ISETP.NE.AND P2, PT, R2, RZ, PT ;  /* 0x000000ff0200720c */ /* 0x000fe20003f45270 */
[----:B------:R-:W-:Y:S01]  /*24c0*/  IMAD.MOV.U32 R12, RZ, RZ, 0x1 ;  /* 0x00000001ff0c7424 */ /* 0x000fe200078e00ff */
[----:B------:R-:W-:Y:S02]  /*24d0*/  CS2R R10, SRZ ;  /* 0x00000000000a7805 */ /* 0x000fe4000001ff00 */
[----:B------:R-:W-:Y:S01]  /*24e0*/  CS2R R8, SRZ ;  /* 0x0000000000087805 */ /* 0x000fe2000001ff00 */
[----:B------:R-:W-:Y:S01]  /*24f0*/  UMOV UR4, 0x400 ;  /* 0x0000040000047882 */ /* 0x000fe20000000000 */
[----:B------:R-:W-:Y:S01]  /*2500*/  UMOV UR6, URZ ;  /* 0x000000ff00067c82 */ /* 0x000fe20008000000 */
[----:B------:R-:W-:-:S12]  /*2510*/  ULEA UR37, UR37, UR4, 0x18 ;  /* 0x0000000425257291 */ /* 0x000fd8000f8ec0ff */
.L_x_43:
[----:B------:R-:W-:Y:S02]  /*2520*/  LEA R0, R8, UR37, 0x3 ;  /* 0x0000002508007c11 */ /* 0x000fe4000f8e18ff */
[----:B------:R-:W-:-:S03]  /*2530*/  SHF.L.U32 R5, R9, 0x1f, RZ ;  /* 0x0000001f09057819 */ /* 0x000fc600000006ff */
[----:B------:R-:W-:Y:S01]  /*2540*/  VIADD R4, R0, 0xf0 ;  /* 0x000000f000047836 */ /* 0x000fe20000000000 */
[----:B------:R-:W1:Y:S02]  /*2550*/  SYNCS.PHASECHK.TRANS64.TRYWAIT P0, [R0+URZ+0xe0], R5 ;  /* 0x0000e005000075a7 */ /* 0x000e6400080011ff */
[----:B-1----:R-:W-:Y:S05]  /*2560*/  @!P0 BRA `(.L_x_40) ;  /* 0x0000005800988947 */ /* 0x002fea0003800000 */
.L_x_138:
[----:B------:R-:W-:Y:S01]  /*2570*/  ULEA UR5, UR6, UR37, 0x3 ;  /* 0x0000002506057291 */ /* 0x000fe2000f8e18ff */
[----:B------:R-:W-:Y:S02]  /*2580*/  PRMT R4, RZ, 0x654, R4 ;  /* 0x00000654ff047816 */ /* 0x000fe40000000004 */
[----:B-1----:R-:W-:Y:S01]  /*2590*/  SHF.L.U32 R5, R12, 0x1f, RZ ;  /* 0x0000001f0c057819 */ /* 0x002fe200000006ff */
[----:B------:R-:W-:Y:S01]  /*25a0*/  UIADD3 UR4, UPT, UPT, UR5, 0x80, URZ ;  /* 0x0000008005047890 */ /* 0x000fe2000fffe0ff */
[----:B------:R1:W-:Y:S05]  /*25b0*/  SYNCS.ARRIVE.TRANS64.RED.A1T0 RZ, [R4+URZ], RZ ;  /* 0x000000ff04ff79a7 */ /* 0x0003ea00081004ff */
[----:B------:R-:W-:Y:S01]  /*25c0*/  IMAD.U32 R7, RZ, RZ, UR4 ;  /* 0x00000004ff077e24 */ /* 0x000fe2000f8e00ff */
[----:B------:R-:W2:Y:S04]  /*25d0*/  SYNCS.PHASECHK.TRANS64.TRYWAIT P0, [UR5+0x90], R5 ;  /* 0x00009005ff0075a7 */ /* 0x000ea80008001105 */
[----:B------:R-:W-:Y:S01]  /*25e0*/  PRMT R6, R2, 0x654, R7 ;  /* 0x0000065402067816 */ /* 0x000fe20000000007 */
[----:B-1----:R-:W-:Y:S01]  /*25f0*/  @!P2 IMAD.MOV.U32 R4, RZ, RZ, 0x10 ;  /* 0x00000010ff04a424 */ /* 0x002fe200078e00ff */
[----:B--2---:R-:W-:Y:S06]  /*2600*/  @!P0 BRA `(.L_x_41) ;  /* 0x0000005800848947 */ /* 0x004fec0003800000 */
.L_x_140:
[----:B------:R-:W-:Y:S01]  /*2610*/  ULEA UR4, UR6, UR37, 0x4 ;  /* 0x0000002506047291 */ /* 0x000fe2000f8e20ff */
[----:B------:R-:W-:Y:S01]  /*2620*/  SEL R3, R6, R3, !P2 ;  /* 0x0000000306037207 */ /* 0x000fe20005000000 */
[----:B------:R-:W-:Y:S01]  /*2630*/  UIADD3 UR5, UPT, UPT, UR5, 0x80, URZ ;  /* 0x0000008005057890 */ /* 0x000fe2000fffe0ff */
[----:B-1----:R-:W-:Y:S01]  /*2640*/  LEA R0, R11, UR37, 0x3 ;  /* 0x000000250b007c11 */ /* 0x002fe2000f8e18ff */
[----:B------:R-:W-:Y:S01]  /*2650*/  UIADD3 UR4, UPT, UPT, UR4, 0x110, URZ ;  /* 0x0000011004047890 */ /* 0x000fe2000fffe0ff */
[----:B------:R-:W-:Y:S01]  /*2660*/  SHF.L.U32 R5, R10, 0x1f, RZ ;  /* 0x0000001f0a057819 */ /* 0x000fe200000006ff */
[----:B------:R1:W-:Y:S01]  /*2670*/  @!P2 SYNCS.ARRIVE.TRANS64.RED RZ, [R3+URZ], R4 ;  /* 0x0000000403ffa9a7 */ /* 0x0003e200080004ff */
[----:B------:R-:W-:Y:S01]  /*2680*/  UIADD3 UR6, UPT, UPT, UR6, 0x1, URZ ;  /* 0x0000000106067890 */ /* 0x000fe2000fffe0ff */
[----:B------:R-:W-:-:S03]  /*2690*/  VIADD R8, R8, 0x1 ;  /* 0x0000000108087836 */ /* 0x000fc60000000000 */
[----:B------:R-:W-:Y:S02]  /*26a0*/  UISETP.NE.AND UP0, UPT, UR6, 0x2, UPT ;  /* 0x000000020600788c */ /* 0x000fe4000bf05270 */
[----:B------:R-:W-:Y:S06]  /*26b0*/  UGETNEXTWORKID.BROADCAST [UR4], [UR5] ;  /* 0x00000000040073ca */ /* 0x000fec0008000100 */
[----:B------:R-:W-:Y:S01]  /*26c0*/  USEL UR4, URZ, 0x1, UP0 ;  /* 0x00000001ff047887 */ /* 0x000fe20008000000 */
[----:B------:R-:W-:Y:S01]  /*26d0*/  ISETP.NE.AND P0, PT, R8, 0x2, PT ;  /* 0x000000020800780c */ /* 0x000fe20003f05270 */
[----:B------:R-:W-:Y:S01]  /*26e0*/  USEL UR6, UR6, URZ, UP0 ;  /* 0x000000ff06067287 */ /* 0x000fe20008000000 */
[----:B------:R-:W2:Y:S03]  /*26f0*/  SYNCS.PHASECHK.TRANS64.TRYWAIT P1, [R0+URZ+0x80], R5 ;  /* 0x00008005000075a7 */ /* 0x000ea600080211ff */
[----:B------:R-:W-:Y:S01]  /*2700*/  LOP3.LUT R12, R12, UR4, RZ, 0x3c, !PT ;  /* 0x000000040c0c7c12 */ /* 0x000fe2000f8e3cff */
[----:B-12---:R-:W-:Y:S07]  /*2710*/  @!P1 BRA `(.L_x_42) ;  /* 0x0000005800589947 */ /* 0x006fee0003800000 */
.L_x_141:
[C---:B------:R-:W-:Y:S01]  /*2720*/  LEA R4, R11.reuse, UR37, 0x4 ;  /* 0x000000250b047c11 */ /* 0x040fe2000f8e20ff */
[----:B-1----:R-:W-:Y:S01]  /*2730*/  VIADD R0, R0, 0x90 ;  /* 0x0000009000007836 */ /* 0x002fe20000000000 */
[----:B------:R-:W-:Y:S01]  /*2740*/  SEL R8, R8, RZ, P0 ;  /* 0x000000ff08087207 */ /* 0x000fe20000000000 */
[----:B------:R-:W-:-:S03]  /*2750*/  VIADD R11, R11, 0x1 ;  /* 0x000000010b0b7836 */ /* 0x000fc60000000000 */
[----:B------:R-:W1:Y:S01]  /*2760*/  LDS.128 R4, [R4+0x110] ;  /* 0x0001100004047984 */ /* 0x000e620000000c00 */
[----:B------:R-:W-:Y:S02]  /*2770*/  PRMT R0, RZ, 0x654, R0 ;  /* 0x00000654ff007816 */ /* 0x000fe40000000000 */
[C---:B------:R-:W-:Y:S01]  /*2780*/  ISETP.NE.AND P1, PT, R11.reuse, 0x2, PT ;  /* 0x000000020b00780c */ /* 0x040fe20003f25270 */
[----:B------:R-:W-:Y:S01]  /*2790*/  @!PT LDS RZ, [RZ] ;  /* 0x00000000fffff984 */ /* 0x000fe20000000800 */
[----:B------:R-:W-:Y:S01]  /*27a0*/  @!PT LDS RZ, [RZ] ;  /* 0x00000000fffff984 */ /* 0x000fe20000000800 */
[----:B------:R-:W-:Y:S01]  /*27b0*/  @!PT LDS RZ, [RZ] ;  /* 0x00000000fffff984 */ /* 0x000fe20000000800 */
[----:B------:R-:W-:Y:S01]  /*27c0*/  @!PT LDS RZ, [RZ] ;  /* 0x00000000fffff984 */ /* 0x000fe20000000800 */
[----:B------:R2:W-:Y:S06]  /*27d0*/  MEMBAR.ALL.CTA ;  /* 0x0000000000007992 */ /* 0x0005ec0000008000 */
[----:B--2---:R-:W2:Y:S01]  /*27e0*/  FENCE.VIEW.ASYNC.S ;  /* 0x00000000000073c6 */ /* 0x004ea20000000000 */
[----:B------:R-:W-:Y:S01]  /*27f0*/  SEL R11, R11, RZ, P1 ;  /* 0x000000ff0b0b7207 */ /* 0x000fe20000800000 */
[----:B--2---:R2:W-:Y:S01]  /*2800*/  SYNCS.ARRIVE.TRANS64.RED.A1T0 RZ, [R0+URZ], RZ ;  /* 0x000000ff00ff79a7 */ /* 0x0045e200081004ff */
[----:B-1----:R-:W-:-:S02]  /*2810*/  LOP3.LUT P3, RZ, R6, 0x1, RZ, 0xc0, !PT ;  /* 0x0000000106ff7812 */ /* 0x002fc4000786c0ff */
[----:B------:R-:W-:-:S04]  /*2820*/  SEL R5, RZ, 0x1, P1 ;  /* 0x00000001ff057807 */ /* 0x000fc80000800000 */
[----:B------:R-:W-:Y:S02]  /*2830*/  LOP3.LUT R10, R10, R5, RZ, 0x3c, !PT ;  /* 0x000000050a0a7212 */ /* 0x000fe400078e3cff */
[----:B--2---:R-:W-:-:S04]  /*2840*/  SEL R0, RZ, 0x1, P0 ;  /* 0x00000001ff007807 */ /* 0x004fc80000000000 */
[----:B------:R-:W-:Y:S01]  /*2850*/  LOP3.LUT R9, R9, R0, RZ, 0x3c, !PT ;  /* 0x0000000009097212 */ /* 0x000fe200078e3cff */
[----:B------:R-:W-:Y:S06]  /*2860*/  @P3 BRA `(.L_x_43) ;  /* 0xfffffffc002c3947 */ /* 0x000fec000383ffff */
[----:B------:R-:W-:Y:S01]  /*2870*/  ULEA UR5, UR6, UR37, 0x3 ;  /* 0x0000002506057291 */ /* 0x000fe2000f8e18ff */
[----:B------:R-:W-:-:S08]  /*2880*/  SHF.L.U32 R3, R12, 0x1f, RZ ;  /* 0x0000001f0c037819 */ /* 0x000fd000000006ff */
[----:B------:R-:W1:Y:S02]  /*2890*/  SYNCS.PHASECHK.TRANS64 P0, [UR5+0x90], R3 ;  /* 0x00009003ff0075a7 */ /* 0x000e640008001005 */
[----:B-1----:R-:W-:Y:S05]  /*28a0*/  @P0 BRA `(.L_x_44) ;  /* 0x0000000000080947 */ /* 0x002fea0003800000 */
[----:B------:R-:W1:Y:S02]  /*28b0*/  SYNCS.PHASECHK.TRANS64.TRYWAIT P0, [UR5+0x90], R3 ;  /* 0x00009003ff0075a7 */ /* 0x000e640008001105 */
[----:B-1----:R-:W-:Y:S05]  /*28c0*/  @!P0 BRA `(.L_x_45) ;  /* 0x0000005800008947 */ /* 0x002fea0003800000 */
.L_x_44:
[----:B------:R-:W-:-:S04]  /*28d0*/  UIADD3 UR4, UPT, UPT, UR6, 0x1, URZ ;  /* 0x0000000106047890 */ /* 0x000fc8000fffe0ff */
[----:B------:R-:W-:-:S04]  /*28e0*/  UISETP.NE.AND UP0, UPT, UR4, 0x2, UPT ;  /* 0x000000020400788c */ /* 0x000fc8000bf05270 */
[----:B------:R-:W-:Y:S02]  /*28f0*/  USEL UR7, URZ, 0x1, UP0 ;  /* 0x00000001ff077887 */ /* 0x000fe40008000000 */
[----:B------:R-:W-:-:S04]  /*2900*/  USEL UR4, UR4, URZ, UP0 ;  /* 0x000000ff04047287 */ /* 0x000fc80008000000 */
[----:B------:R-:W-:Y:S01]  /*2910*/  ULEA UR4, UR4, UR37, 0x3 ;  /* 0x0000002504047291 */ /* 0x000fe2000f8e18ff */
[----:B-1----:R-:W-:-:S04]  /*2920*/  LOP3.LUT R3, R12, UR7, RZ, 0x3c, !PT ;  /* 0x000000070c037c12 */ /* 0x002fc8000f8e3cff */
[----:B------:R-:W-:-:S04]  /*2930*/  SHF.L.U32 R0, R3, 0x1f, RZ ;  /* 0x0000001f03007819 */ /* 0x000fc800000006ff */
[----:B------:R-:W1:Y:S02]  /*2940*/  SYNCS.PHASECHK.TRANS64 P0, [UR4+0x90], R0 ;  /* 0x00009000ff0075a7 */ /* 0x000e640008001004 */
[----:B-1----:R-:W-:Y:S05]  /*2950*/  @P0 EXIT ;  /* 0x000000000000094d */ /* 0x002fea0003800000 */
[----:B------:R-:W-:Y:S02]  /*2960*/  SHF.L.U32 R3, R3, 0x1f, RZ ;  /* 0x0000001f03037819 */ /* 0x000fe400000006ff */
[----:B------:R-:W-:-:S07]  /*2970*/  MOV R0, UR4 ;  /* 0x0000000400007c02 */ /* 0x000fce0008000f00 */
.L_x_46:
[----:B-1----:R1:W2:Y:S02]  /*2980*/  SYNCS.PHASECHK.TRANS64.TRYWAIT P0, [R0+URZ+0x90], R3 ;  /* 0x00009003000075a7 */ /* 0x0022a400080011ff */
[----:B--2---:R-:W-:Y:S05]  /*2990*/  @!P0 NANOSLEEP.SYNCS 0x989680 ;  /* 0x009896800000895d */ /* 0x004fea0003900000 */
[----:B------:R-:W2:Y:S02]  /*29a0*/  @!P0 SYNCS.PHASECHK.TRANS64 P0, [R0+URZ+0x90], R3 ;  /* 0x00009003000085a7 */ /* 0x000ea400080010ff */
[----:B--2---:R-:W-:Y:S05]  /*29b0*/  @P0 EXIT ;  /* 0x000000000000094d */ /* 0x004fea0003800000 */
[----:B------:R-:W-:Y:S05]  /*29c0*/  BRA `(.L_x_46) ;  /* 0xfffffffc00ec7947 */ /* 0x000fea000383ffff */
.L_x_39:
[----:B------:R-:W-:-:S09]  /*29d0*/  UISETP.NE.AND UP1, UPT, UR8, URZ, UPT ;  /* 0x000000ff0800728c */ /* 0x000fd2000bf25270 */
[----:B------:R-:W-:Y:S05]  /*29e0*/  BRA.U UP1, `(.L_x_47) ;  /* 0x0000000d01cc7547 */ /* 0x000fea000b800000 */
[----:B------:R-:W-:Y:S01]  /*29f0*/  UMOV UR4, 0x40 ;  /* 0x0000004000047882 */ /* 0x000fe20000000000 */
[----:B------:R-:W-:Y:S01]  /*2a00*/  NOP ;  /* 0x0000000000007918 */ /* 0x000fe20000000000 */
[----:B------:R-:W-:Y:S01]  /*2a10*/  ULEA UR4, UR37, UR4, 0x18 ;  /* 0x0000000425047291 */ /* 0x000fe2000f8ec0ff */
[----:B------:R-:W-:Y:S02]  /*2a20*/  UMOV UR5, 0x400 ;  /* 0x0000040000057882 */ /* 0x000fe40000000000 */
[----:B------:R-:W-:-:S06]  /*2a30*/  ULEA UR37, UR37, UR5, 0x18 ;  /* 0x0000000525257291 */ /* 0x000fcc000f8ec0ff */
[----:B------:R-:W1:Y:S02]  /*2a40*/  LDS.U8 R0, [UR4+0x1c] ;  /* 0x00001c04ff007984 */ /* 0x000e640008000000 */
[----:B-1----:R-:W-:-:S13]  /*2a50*/  ISETP.NE.AND P0, PT, R0, RZ, PT ;  /* 0x000000ff0000720c */ /* 0x002fda0003f05270 */
[----:B------:R-:W-:Y:S05]  /*2a60*/  @P0 BRA `(.L_x_48) ;  /* 0x0000000000580947 */ /* 0x000fea0003800000 */
[----:B------:R-:W-:-:S13]  /*2a70*/  ELECT P0, URZ, PT ;  /* 0x0000000000ff782f */ /* 0x000fda0003800000 */
[----:B------:R-:W-:Y:S05]  /*2a80*/  @!P0 BRA `(.L_x_49) ;  /* 0x0000000000608947 */ /* 0x000fea0003800000 */
[----:B------:R-:W-:Y:S01]  /*2a90*/  UMOV UR5, 0x10 ;  /* 0x0000001000057882 */ /* 0x000fe20000000000 */
[----:B------:R-:W-:Y:S01]  /*2aa0*/  HFMA2 R0, -RZ, RZ, 0, 5.9604644775390625e-08 ;  /* 0x00000001ff007431 */ /* 0x000fe200000001ff */
[----:B------:R-:W-:-:S03]  /*2ab0*/  MOV R2, 0xffff ;  /* 0x0000ffff00027802 */ /* 0x000fc60000000f00 */
[----:B------:R-:W-:Y:S04]  /*2ac0*/  DEPBAR.LE SB1, 0x36 ;  /* 0x00009d800000791a */ /* 0x000fe80000000000 */
[----:B------:R-:W1:Y:S02]  /*2ad0*/  UTCATOMSWS.FIND_AND_SET.ALIGN UP0, UR5, UR5 ;  /* 0x00000005000575e3 */ /* 0x000e640008000800 */
[----:B-1----:R-:W-:Y:S01]  /*2ae0*/  MOV R3, UR5 ;  /* 0x0000000500037c02 */ /* 0x002fe20008000f00 */
[----:B------:R-:W-:Y:S06]  /*2af0*/  BRA.U UP0, `(.L_x_50) ;  /* 0x0000000100187547 */ /* 0x000fec000b800000 */
.L_x_51:
[----:B------:R-:W-:Y:S05]  /*2b00*/  NANOSLEEP 0x64 ;  /* 0x000000640000795d */ /* 0x000fea0003800000 */
[----:B------:R-:W-:-:S05]  /*2b10*/  UMOV UR5, 0x10 ;  /* 0x0000001000057882 */ /* 0x000fca0000000000 */
[----:B------:R-:W-:Y:S04]  /*2b20*/  DEPBAR.LE SB1, 0x36 ;  /* 0x00009d800000791a */ /* 0x000fe80000000000 */
[----:B------:R-:W1:Y:S02]  /*2b30*/  UTCATOMSWS.FIND_AND_SET.ALIGN UP0, UR5, UR5 ;  /* 0x00000005000575e3 */ /* 0x000e640008000800 */
[----:B-1----:R-:W-:Y:S01]  /*2b40*/  MOV R3, UR5 ;  /* 0x0000000500037c02 */ /* 0x002fe20008000f00 */
[----:B------:R-:W-:Y:S05]  /*2b50*/  BRA.U !UP0, `(.L_x_51) ;  /* 0xfffffffd08e87547 */ /* 0x000fea000b83ffff */
.L_x_50:
[-C--:B------:R-:W-:Y:S02]  /*2b60*/  SHF.L.U32 R2, R2, R3.reuse, RZ ;  /* 0x0000000302027219 */ /* 0x080fe400000006ff */
[----:B------:R-:W-:Y:S01]  /*2b70*/  SHF.L.U32 R0, R0, R3, RZ ;  /* 0x0000000300007219 */ /* 0x000fe200000006ff */
[----:B------:R-:W-:Y:S02]  /*2b80*/  IMAD.SHL.U32 R3, R3, 0x20, RZ ;  /* 0x0000002003037824 */ /* 0x000fe400078e00ff */
[----:B------:R1:W-:Y:S04]  /*2b90*/  ATOMS.OR RZ, [UR4+0x14], R2 ;  /* 0x00001402ffff798c */ /* 0x0003e8000b000004 */
[----:B------:R1:W-:Y:S04]  /*2ba0*/  ATOMS.OR RZ, [UR4+0x18], R0 ;  /* 0x00001800ffff798c */ /* 0x0003e8000b000004 */
[----:B------:R1:W-:Y:S01]  /*2bb0*/  STS [UR37+0x130], R3 ;  /* 0x00013003ff007988 */ /* 0x0003e20008000825 */
[----:B------:R-:W-:Y:S05]  /*2bc0*/  BRA `(.L_x_49) ;  /* 0x0000000000107947 */ /* 0x000fea0003800000 */
.L_x_48:
[----:B------:R-:W-:Y:S02]  /*2bd0*/  MOV R0, 0xffffffff ;  /* 0xffffffff00007802 */ /* 0x000fe40000000f00 */
[----:B------:R-:W-:-:S03]  /*2be0*/  MOV R2, 0x2c10 ;  /* 0x00002c1000027802 */ /* 0x000fc60000000f00 */
[----:B------:R1:W-:Y:S04]  /*2bf0*/  STS [UR37+0x130], R0 ;  /* 0x00013000ff007988 */ /* 0x0003e80008000825 */
[----:B-1-3-5:R-:W-:Y:S05]  /*2c00*/  CALL.REL.NOINC `($__internal_1_$__cuda_sm10x_tcgen05_guardrail_trap_phase_invalid_during_alloc) ;  /* 0x0000005c00487944 */ /* 0x02afea0003c00000 */
.L_x_49:
[----:B------:R-:W-:Y:S05]  /*2c10*/  WARPSYNC.ALL ;  /* 0x0000000000007948 */ /* 0x000fea0003800000 */
[----:B------:R-:W2:Y:S01]  /*2c20*/  S2UR UR5, SR_CgaCtaId ;  /* 0x00000000000579c3 */ /* 0x000ea20000008800 */
[----:B------:R-:W-:Y:S01]  /*2c30*/  UMOV UR4, 0x400 ;  /* 0x0000040000047882 */ /* 0x000fe20000000000 */
[----:B------:R-:W-:-:S06]  /*2c40*/  NOP ;  /* 0x0000000000007918 */ /* 0x000fcc0000000000 */
[----:B------:R-:W-:Y:S06]  /*2c50*/  BAR.ARV 0x6, 0xa0 ;  /* 0x0182800000007b1d */ /* 0x000fec0000002000 */
[----:B------:R-:W4:Y:S01]  /*2c60*/  LDCU UR7, c[0x0][0x38c] ;  /* 0x00007180ff0777ac */ /* 0x000f220008000800 */
[----:B------:R-:W-:Y:S01]  /*2c70*/  IMAD.MOV.U32 R11, RZ, RZ, 0x1 ;  /* 0x00000001ff0b7424 */ /* 0x000fe200078e00ff */
[----:B------:R-:W-:Y:S01]  /*2c80*/  CS2R R8, SRZ ;  /* 0x0000000000087805 */ /* 0x000fe2000001ff00 */
[----:B------:R-:W-:Y:S01]  /*2c90*/  IMAD.MOV.U32 R10, RZ, RZ, RZ ;  /* 0x000000ffff0a7224 */ /* 0x000fe200078e00ff */
[----:B------:R-:W3:Y:S01]  /*2ca0*/  LDCU UR6, c[0x0][0x38c] ;  /* 0x00007180ff0677ac */ /* 0x000ee20008000800 */
[----:B------:R-:W-:Y:S01]  /*2cb0*/  UMOV UR15, URZ ;  /* 0x000000ff000f7c82 */ /* 0x000fe20008000000 */
[----:B------:R-:W-:Y:S01]  /*2cc0*/  UMOV UR14, URZ ;  /* 0x000000ff000e7c82 */ /* 0x000fe20008000000 */
[----:B--2---:R-:W-:Y:S01]  /*2cd0*/  ULEA UR5, UR5, UR4, 0x18 ;  /* 0x0000000405057291 */ /* 0x004fe2000f8ec0ff */
[----:B------:R-:W-:Y:S01]  /*2ce0*/  UMOV UR24, 0x0 ;  /* 0x0000000000187882 */ /* 0x000fe20000000000 */
[----:B------:R-:W-:-:S02]  /*2cf0*/  UMOV UR25, 0x4200010 ;  /* 0x0420001000197882 */ /* 0x000fc40000000000 */
[----:B------:R-:W-:Y:S02]  /*2d00*/  UIADD3 UR10, UPT, UPT, UR5, 0x4400, URZ ;  /* 0x00004400050a7890 */ /* 0x000fe4000fffe0ff */
[----:B------:R-:W-:Y:S02]  /*2d10*/  UIADD3 UR11, UPT, UPT, UR5, 0xa400, URZ ;  /* 0x0000a400050b7890 */ /* 0x000fe4000fffe0ff */
[----:B----4-:R-:W-:Y:S01]  /*2d20*/  UIADD3 UR7, UPT, UPT, UR7, 0x3f, URZ ;  /* 0x0000003f07077890 */ /* 0x010fe2000fffe0ff */
[----:B-1----:R-:W1:Y:S01]  /*2d30*/  LDS R0, [UR5+0x130] ;  /* 0x00013005ff007984 */ /* 0x002e620008000800 */
[----:B------:R-:W-:Y:S02]  /*2d40*/  USHF.R.U32.HI UR10, URZ, 0x4, UR10 ;  /* 0x00000004ff0a7899 */ /* 0x000fe4000801160a */
[----:B------:R-:W-:Y:S02]  /*2d50*/  USHF.R.S32.HI UR4, URZ, 0x1f, UR7 ;  /* 0x0000001fff047899 */ /* 0x000fe40008011407 */
[----:B------:R-:W-:-:S02]  /*2d60*/  USHF.R.U32.HI UR11, URZ, 0x4, UR11 ;  /* 0x00000004ff0b7899 */ /* 0x000fc4000801160b */
[----:B------:R-:W-:Y:S02]  /*2d70*/  ULEA.HI UR4, UR4, UR7, URZ, 0x6 ;  /* 0x0000000704047291 */ /* 0x000fe4000f8f30ff */
[----:B------:R-:W-:Y:S02]  /*2d80*/  ULOP3.LUT UR10, UR10, 0x3fff, URZ, 0xc0, !UPT ;  /* 0x00003fff0a0a7892 */ /* 0x000fe4000f8ec0ff */
[----:B------:R-:W-:Y:S02]  /*2d90*/  USHF.R.S32.HI UR4, URZ, 0x6, UR4 ;  /* 0x00000006ff047899 */ /* 0x000fe40008011404 */
[----:B------:R-:W-:Y:S02]  /*2da0*/  ULOP3.LUT UR11, UR11, 0x3fff, URZ, 0xc0, !UPT ;  /* 0x00003fff0b0b7892 */ /* 0x000fe4000f8ec0ff */
[----:B------:R-:W-:Y:S01]  /*2db0*/  UISETP.LT.AND UP0, UPT, UR4, 0x1, UPT ;  /* 0x000000010400788c */ /* 0x000fe2000bf01270 */
[----:B------:R-:W-:Y:S01]  /*2dc0*/  UMOV UR22, 0x0 ;  /* 0x0000000000167882 */ /* 0x000fe20000000000 */
[----:B------:R-:W-:-:S02]  /*2dd0*/  UMOV UR23, 0x4200010 ;  /* 0x0420001000177882 */ /* 0x000fc40000000000 */
[----:B------:R-:W-:Y:S02]  /*2de0*/  USEL UR9, UR4, 0x1, !UP0 ;  /* 0x0000000104097887 */ /* 0x000fe4000c000000 */
[----:B------:R-:W-:Y:S02]  /*2df0*/  ULOP3.LUT UR10, UR10, 0x10000, URZ, 0xfc, !UPT ;  /* 0x000100000a0a7892 */ /* 0x000fe4000f8efcff */
[----:B------:R-:W-:Y:S02]  /*2e00*/  ULOP3.LUT UR11, UR11, 0x10000, URZ, 0xfc, !UPT ;  /* 0x000100000b0b7892 */ /* 0x000fe4000f8efcff */
[----:B------:R-:W-:Y:S02]  /*2e10*/  UIADD3 UR9, UPT, UPT, -UR9, URZ, URZ ;  /* 0x000000ff09097290 */ /* 0x000fe4000fffe1ff */
[----:B---3--:R-:W-:Y:S01]  /*2e20*/  UISETP.GE.AND UP3, UPT, UR6, 0x1, UPT ;  /* 0x000000010600788c */ /* 0x008fe2000bf66270 */
[----:B------:R-:W-:Y:S01]  /*2e30*/  UMOV UR20, 0x0 ;  /* 0x0000000000147882 */ /* 0x000fe20000000000 */
[----:B------:R-:W-:Y:S01]  /*2e40*/  UMOV UR21, 0x4200010 ;  /* 0x0420001000157882 */ /* 0x000fe20000000000 */
[----:B------:R-:W-:Y:S01]  /*2e50*/  UMOV UR18, 0x0 ;  /* 0x0000000000127882 */ /* 0x000fe20000000000 */
[----:B------:R-:W-:Y:S01]  /*2e60*/  UMOV UR19, 0x4200010 ;  /* 0x0420001000137882 */ /* 0x000fe20000000000 */
[----:B-1----:R-:W-:-:S15]  /*2e70*/  R2UR UR16, R0 ;  /* 0x00000000001072ca */ /* 0x002fde00000e0000 */
.L_x_58:
[----:B------:R-:W-:Y:S02]  /*2e80*/  LEA R0, R10, UR5, 0x3 ;  /* 0x000000050a007c11 */ /* 0x000fe4000f8e18ff */
[----:B------:R-:W-:Y:S02]  /*2e90*/  SHF.L.U32 R5, R9, 0x1f, RZ ;  /* 0x0000001f09057819 */ /* 0x000fe400000006ff */
[----:B------:R-:W-:Y:S01]  /*2ea0*/  PLOP3.LUT P0, PT, PT, PT, UP3, 0x80, 0x8 ;  /* 0x000000000008781c */ /* 0x000fe20003f0f038 */
[----:B------:R-:W-:Y:S01]  /*2eb0*/  VIADD R3, R0, 0x90 ;  /* 0x0000009000037836 */ /* 0x000fe20000000000 */
[----:B-1----:R-:W1:Y:S02]  /*2ec0*/  SYNCS.PHASECHK.TRANS64.TRYWAIT P1, [R0+URZ+0x80], R5 ;  /* 0x00008005000075a7 */ /* 0x002e6400080211ff */
[----:B-1-3--:R-:W-:Y:S09]  /*2ed0*/  @!P1 BRA `(.L_x_52) ;  /* 0x0000005000949947 */ /* 0x00aff20003800000 */
.L_x_143:
[----:B------:R-:W-:Y:S01]  /*2ee0*/  LEA R4, R10, UR5, 0x4 ;  /* 0x000000050a047c11 */ /* 0x000fe2000f8e20ff */
[----:B------:R-:W-:Y:S01]  /*2ef0*/  @UP3 ULEA UR6, UR14, UR5, 0x3 ;  /* 0x000000050e063291 */ /* 0x000fe2000f8e18ff */
[----:B------:R-:W-:Y:S01]  /*2f00*/  PLOP3.LUT P2, PT, PT, PT, PT, 0x80, 0x8 ;  /* 0x000000000008781c */ /* 0x000fe20003f4f070 */
[----:B------:R-:W-:Y:S01]  /*2f10*/  ULEA UR7, UR15, UR5, 0x3 ;  /* 0x000000050f077291 */ /* 0x000fe2000f8e18ff */
[----:B------:R-:W-:Y:S02]  /*2f20*/  PRMT R3, RZ, 0x654, R3 ;  /* 0x00000654ff037816 */ /* 0x000fe40000000003 */
[----:B-1----:R-:W1:Y:S01]  /*2f30*/  LDS.128 R4, [R4+0x110] ;  /* 0x0001100004047984 */ /* 0x002e620000000c00 */
[----:B------:R-:W-:Y:S02]  /*2f40*/  @P0 SHF.L.U32 R2, R8, 0x1f, RZ ;  /* 0x0000001f08020819 */ /* 0x000fe400000006ff */
[----:B------:R-:W-:Y:S01]  /*2f50*/  SHF.L.U32 R0, R11, 0x1f, RZ ;  /* 0x0000001f0b007819 */ /* 0x000fe200000006ff */
[----:B------:R-:W-:Y:S01]  /*2f60*/  @!PT LDS RZ, [RZ] ;  /* 0x00000000fffff984 */ /* 0x000fe20000000800 */
[----:B------:R-:W-:Y:S01]  /*2f70*/  @!PT LDS RZ, [RZ] ;  /* 0x00000000fffff984 */ /* 0x000fe20000000800 */
[----:B------:R-:W-:Y:S01]  /*2f80*/  @!PT LDS RZ, [RZ] ;  /* 0x00000000fffff984 */ /* 0x000fe20000000800 */
[----:B------:R-:W-:Y:S01]  /*2f90*/  @!PT LDS RZ, [RZ] ;  /* 0x00000000fffff984 */ /* 0x000fe20000000800 */
[----:B------:R2:W-:Y:S06]  /*2fa0*/  MEMBAR.ALL.CTA ;  /* 0x0000000000007992 */ /* 0x0005ec0000008000 */
[----:B--2---:R-:W2:Y:S02]  /*2fb0*/  FENCE.VIEW.ASYNC.S ;  /* 0x00000000000073c6 */ /* 0x004ea40000000000 */
[----:B--2---:R2:W-:Y:S01]  /*2fc0*/  SYNCS.ARRIVE.TRANS64.RED.A1T0 RZ, [R3+URZ], RZ ;  /* 0x000000ff03ff79a7 */ /* 0x0045e200081004ff */
[----:B------:R2:W3:Y:S01]  /*2fd0*/  @P0 SYNCS.PHASECHK.TRANS64.TRYWAIT P2, [UR6], R2 ;  /* 0x00000002ff0005a7 */ /* 0x0004e20008041106 */
[----:B------:R-:W-:Y:S01]  /*2fe0*/  ULEA.HI UR6, UR15, UR15, URZ, 0x1 ;  /* 0x0000000f0f067291 */ /* 0x000fe2000f8f08ff */
[----:B-1----:R-:W-:-:S03]  /*2ff0*/  LOP3.LUT P1, RZ, R6, 0x1, RZ, 0xc0, !PT ;  /* 0x0000000106ff7812 */ /* 0x002fc6000782c0ff */
[----:B------:R-:W-:Y:S02]  /*3000*/  USHF.L.U32 UR8, UR6, 0x6, URZ ;  /* 0x0000000606087899 */ /* 0x000fe400080006ff */
[----:B------:R-:W-:Y:S02]  /*3010*/  ULOP3.LUT UR6, UR6, 0xffe, URZ, 0xc0, !UPT ;  /* 0x00000ffe06067892 */ /* 0x000fe4000f8ec0ff */
[----:B------:R-:W-:Y:S02]  /*3020*/  ULOP3.LUT UR8, UR8, 0xffffff80, URZ, 0xc0, !UPT ;  /* 0xffffff8008087892 */ /* 0x000fe4000f8ec0ff */
[----:B------:R-:W-:Y:S02]  /*3030*/  UIADD3 UR6, UPT, UPT, -UR6, UR15, URZ ;  /* 0x0000000f06067290 */ /* 0x000fe4000fffe1ff */
[----:B------:R-:W-:Y:S01]  /*3040*/  UIADD3 UR8, UPT, UPT, UR16, UR8, URZ ;  /* 0x0000000810087290 */ /* 0x000fe2000fffe0ff */
[----:B------:R-:W1:Y:S03]  /*3050*/  SYNCS.PHASECHK.TRANS64.TRYWAIT P0, [UR7+0xc0], R0 ;  /* 0x0000c000ff0075a7 */ /* 0x000e660008001107 */
[----:B------:R-:W-:Y:S01]  /*3060*/  ULEA UR8, UR6, UR8, 0x14 ;  /* 0x0000000806087291 */ /* 0x000fe2000f8ea0ff */
[----:B-123--:R-:W-:Y:S11]  /*3070*/  @!P0 BRA `(.L_x_53) ;  /* 0x0000005000408947 */ /* 0x00eff60003800000 */
.L_x_145:
[----:B------:R-:W-:Y:S01]  /*3080*/  IADD3 R10, PT, PT, R10, 0x1, RZ ;  /* 0x000000010a0a7810 */ /* 0x000fe20007ffe0ff */
[----:B------:R-:W-:Y:S06]  /*3090*/  BRA.U !UP3, `(.L_x_54) ;  /* 0x000000010bc07547 */ /* 0x000fec000b800000 */
[----:B------:R-:W-:Y:S01]  /*30a0*/  UPLOP3.LUT UP4, UPT, UPT, UPT, UPT, 0x40, 0x4 ;  /* 0x000000000004789c */ /* 0x000fe20003f8e870 */
[----:B------:R-:W-:Y:S01]  /*30b0*/  UMOV UR13, UR9 ;  /* 0x00000009000d7c82 */ /* 0x000fe20008000000 */
[----:B------:R-:W-:Y:S01]  /*30c0*/  UMOV UR12, UR4 ;  /* 0x00000004000c7c82 */ /* 0x000fe20008000000 */
[----:B------:R-:W-:-:S08]  /*30d0*/  UMOV UR17, UR14 ;  /* 0x0000000e00117c82 */ /* 0x000fd00008000000 */
.L_x_57:
[----:B------:R-:W-:Y:S02]  /*30e0*/  UIADD3 UR13, UPT, UPT, UR13, 0x1, URZ ;  /* 0x000000010d0d7890 */ /* 0x000fe4000fffe0ff */
[----:B--2---:R-:W-:Y:S02]  /*30f0*/  ULEA UR6, UR17, UR5, 0x3 ;  /* 0x0000000511067291 */ /* 0x004fe4000f8e18ff */
[----:B------:R-:W-:Y:S01]  /*3100*/  UISETP.NE.AND UP0, UPT, UR13, URZ, UPT ;  /* 0x000000ff0d00728c */ /* 0x000fe2000bf05270 */
[----:B---3--:R-:W-:Y:S10]  /*3110*/  @P2 BRA `(.L_x_55) ;  /* 0x00000000000c2947 */ /* 0x008ff40003800000 */
[----:B-1----:R-:W-:Y:S04]  /*3120*/  SHF.L.U32 R3, R8, 0x1f, RZ ;  /* 0x0000001f08037819 */ /* 0x002fe800000006ff */
[----:B------:R-:W1:Y:S02]  /*3130*/  SYNCS.PHASECHK.TRANS64.TRYWAIT P0, [UR6], R3 ;  /* 0x00000003ff0075a7 */ /* 0x000e640008001106 */
[----:B-1----:R-:W-:Y:S05]  /*3140*/  @!P0 BRA `(.L_x_56) ;  /* 0x0000005000248947 */ /* 0x002fea0003800000 */
.L_x_55:
[----:B------:R-:W-:Y:S01]  /*3150*/  UISETP.NE.AND UP1, UPT, UR12, 0x1, UPT ;  /* 0x000000010c00788c */ /* 0x000fe2000bf25270 */
[----:B------:R-:W-:Y:S01]  /*3160*/  PLOP3.LUT P2, PT, PT, PT, PT, 0x80, 0x8 ;  /* 0x000000000008781c */ /* 0x000fe20003f4f070 */
[----:B------:R-:W-:Y:S02]  /*3170*/  UIADD3 UR14, UPT, UPT, UR17, 0x1, URZ ;  /* 0x00000001110e7890 */ /* 0x000fe4000fffe0ff */
[----:B------:R-:W-:Y:S02]  /*3180*/  ULEA UR28, UR17, UR11, 0xa ;  /* 0x0000000b111c7291 */ /* 0x000fe4000f8e50ff */
[----:B------:R-:W-:Y:S01]  /*3190*/  UISETP.NE.AND UP2, UPT, UR14, 0x3, UPT ;  /* 0x000000030e00788c */ /* 0x000fe2000bf45270 */
[----:B------:R-:W-:Y:S01]  /*31a0*/  PLOP3.LUT P0, PT, PT, PT, UP1, 0x80, 0x8 ;  /* 0x000000000008781c */ /* 0x000fe20003f0f018 */
[----:B------:R-:W-:Y:S02]  /*31b0*/  UIADD3 UR40, UPT, UPT, UR28, 0x2, URZ ;  /* 0x000000021c287890 */ /* 0x000fe4000fffe0ff */
[----:B------:R-:W-:Y:S02]  /*31c0*/  USEL UR27, URZ, 0x1, UP2 ;  /* 0x00000001ff1b7887 */ /* 0x000fe40009000000 */
[----:B------:R-:W-:Y:S02]  /*31d0*/  USEL UR14, UR14, URZ, UP2 ;  /* 0x000000ff0e0e7287 */ /* 0x000fe40009000000 */
[----:B------:R-:W-:Y:S02]  /*31e0*/  UIADD3 UR36, UPT, UPT, UR28, 0x4, URZ ;  /* 0x000000041c247890 */ /* 0x000fe4000fffe0ff */
[----:B------:R-:W-:Y:S01]  /*31f0*/  @UP1 ULEA UR26, UR14, UR5, 0x3 ;  /* 0x000000050e1a1291 */ /* 0x000fe2000f8e18ff */
[----:B------:R-:W-:Y:S01]  /*3200*/  LOP3.LUT R8, R8, UR27, RZ, 0x3c, !PT ;  /* 0x0000001b08087c12 */ /* 0x000fe2000f8e3cff */
[----:B------:R-:W-:Y:S02]  /*3210*/  UIADD3 UR32, UPT, UPT, UR28, 0x6, URZ ;  /* 0x000000061c207890 */ /* 0x000fe4000fffe0ff */
[----:B------:R-:W-:Y:S01]  /*3220*/  UIADD3 UR6, UPT, UPT, UR6, 0x18, URZ ;  /* 0x0000001806067890 */ /* 0x000fe2000fffe0ff */
[----:B-1----:R-:W-:Y:S01]  /*3230*/  @P0 SHF.L.U32 R0, R8, 0x1f, RZ ;  /* 0x0000001f08000819 */ /* 0x002fe200000006ff */
[----:B------:R-:W-:Y:S01]  /*3240*/  UIADD3 UR12, UPT, UPT, UR12, -0x1, URZ ;  /* 0xffffffff0c0c7890 */ /* 0x000fe2000fffe0ff */
[----:B------:R-:W-:Y:S02]  /*3250*/  UMOV UR29, 0x40004040 ;  /* 0x40004040001d7882 */ /* 0x000fe40000000000 */
[----:B------:R2:W3:Y:S01]  /*3260*/  @P0 SYNCS.PHASECHK.TRANS64.TRYWAIT P2, [UR26], R0 ;  /* 0x00000000ff0005a7 */ /* 0x0004e2000804111a */
[----:B------:R-:W-:Y:S01]  /*3270*/  ULEA UR26, UR17, UR10, 0x9 ;  /* 0x0000000a111a7291 */ /* 0x000fe2000f8e48ff */
[----:B------:R-:W-:Y:S01]  /*3280*/  UMOV UR27, 0x40004040 ;  /* 0x40004040001b7882 */ /* 0x000fe20000000000 */
[----:B------:R-:W-:Y:S02]  /*3290*/  UMOV UR41, 0x40004040 ;  /* 0x4000404000297882 */ /* 0x000fe40000000000 */
[----:B------:R-:W-:Y:S02]  /*32a0*/  UIADD3 UR38, UPT, UPT, UR26, 0x2, URZ ;  /* 0x000000021a267890 */ /* 0x000fe4000fffe0ff */
[----:B------:R-:W-:Y:S02]  /*32b0*/  UIADD3 UR34, UPT, UPT, UR26, 0x4, URZ ;  /* 0x000000041a227890 */ /* 0x000fe4000fffe0ff */
[----:B------:R-:W-:Y:S01]  /*32c0*/  UIADD3 UR30, UPT, UPT, UR26, 0x6, URZ ;  /* 0x000000061a1e7890 */ /* 0x000fe2000fffe0ff */
[----:B------:R2:W-:Y:S01]  /*32d0*/  UTCHMMA gdesc[UR26], gdesc[UR28], tmem[UR8], tmem[UR24], idesc[UR25], UP4 ;  /* 0x00ff181c1a0075ea */ /* 0x0005e2000a000008 */
[----:B------:R-:W-:Y:S01]  /*32e0*/  UPLOP3.LUT UP4, UPT, UPT, UPT, UPT, 0x80, 0x8 ;  /* 0x000000000008789c */ /* 0x000fe20003f8f070 */
[----:B------:R-:W-:Y:S01]  /*32f0*/  UMOV UR39, 0x40004040 ;  /* 0x4000404000277882 */ /* 0x000fe20000000000 */
[----:B------:R-:W-:Y:S01]  /*3300*/  UMOV UR37, 0x40004040 ;  /* 0x4000404000257882 */ /* 0x000fe20000000000 */
[----:B------:R2:W-:Y:S01]  /*3310*/  UTCHMMA gdesc[UR38], gdesc[UR40], tmem[UR8], tmem[UR22], idesc[UR23], UPT ;  /* 0x00ff1628260075ea */ /* 0x0005e2000b800008 */
[----:B------:R-:W-:Y:S01]  /*3320*/  UMOV UR35, 0x40004040 ;  /* 0x4000404000237882 */ /* 0x000fe20000000000 */
[----:B------:R-:W-:Y:S01]  /*3330*/  UMOV UR33, 0x40004040 ;  /* 0x4000404000217882 */ /* 0x000fe20000000000 */
[----:B------:R-:W-:Y:S01]  /*3340*/  UMOV UR31, 0x40004040 ;  /* 0x40004040001f7882 */ /* 0x000fe20000000000 */
[----:B------:R2:W-:Y:S01]  /*3350*/  UTCHMMA gdesc[UR34], gdesc[UR36], tmem[UR8], tmem[UR20], idesc[UR21], UPT ;  /* 0x00ff1424220075ea */ /* 0x0005e2000b800008 */
[----:B------:R2:W-:Y:S01]  /*3360*/  UTCHMMA gdesc[UR30], gdesc[UR32], tmem[UR8], tmem[UR18], idesc[UR19], UPT ;  /* 0x00ff12201e0075ea */ /* 0x0005e2000b800008 */
[----:B------:R2:W-:Y:S01]  /*3370*/  UTCBAR [UR6], URZ ;  /* 0x000000ff060073e9 */ /* 0x0005e200080000ff */
[----:B------:R-:W-:Y:S01]  /*3380*/  UMOV UR17, UR14 ;  /* 0x0000000e00117c82 */ /* 0x000fe20008000000 */
[----:B------:R-:W-:Y:S05]  /*3390*/  BRA.U UP0, `(.L_x_57) ;  /* 0xfffffffd00507547 */ /* 0x000fea000b83ffff */
.L_x_54:
[----:B------:R-:W-:Y:S01]  /*33a0*/  UIADD3 UR15, UPT, UPT, UR15, 0x1, URZ ;  /* 0x000000010f0f7890 */ /* 0x000fe2000fffe0ff */
[C---:B------:R-:W-:Y:S01]  /*33b0*/  ISETP.NE.AND P0, PT, R10.reuse, 0x2, PT ;  /* 0x000000020a00780c */ /* 0x040fe20003f05270 */
[----:B------:R-:W-:Y:S02]  /*33c0*/  UIADD3 UR7, UPT, UPT, UR7, 0xa0, URZ ;  /* 0x000000a007077890 */ /* 0x000fe4000fffe0ff */
[----:B------:R-:W-:Y:S01]  /*33d0*/  UISETP.NE.AND UP0, UPT, UR15, 0x4, UPT ;  /* 0x000000040f00788c */ /* 0x000fe2000bf05270 */
[----:B-12---:R-:W-:Y:S02]  /*33e0*/  SEL R0, RZ, 0x1, P0 ;  /* 0x00000001ff007807 */ /* 0x006fe40000000000 */
[----:B------:R-:W-:Y:S01]  /*33f0*/  SEL R10, R10, RZ, P0 ;  /* 0x000000ff0a0a7207 */ /* 0x000fe20000000000 */
[----:B------:R-:W-:Y:S01]  /*3400*/  USEL UR6, URZ, 0x1, UP0 ;  /* 0x00000001ff067887 */ /* 0x000fe20008000000 */
[----:B------:R-:W-:Y:S01]  /*3410*/  LOP3.LUT R9, R9, R0, RZ, 0x3c, !PT ;  /* 0x0000000009097212 */ /* 0x000fe200078e3cff */
[----:B------:R-:W-:Y:S01]  /*3420*/  USEL UR15, UR15, URZ, UP0 ;  /* 0x000000ff0f0f7287 */ /* 0x000fe20008000000 */
[----:B------:R1:W-:Y:S03]  /*3430*/  UTCBAR [UR7], URZ ;  /* 0x000000ff070073e9 */ /* 0x0003e600080000ff */
[----:B------:R-:W-:Y:S01]  /*3440*/  LOP3.LUT R11, R11, UR6, RZ, 0x3c, !PT ;  /* 0x000000060b0b7c12 */ /* 0x000fe2000f8e3cff */
[----:B------:R-:W-:Y:S07]  /*3450*/  @P1 BRA `(.L_x_58) ;  /* 0xfffffff800881947 */ /* 0x000fee000383ffff */
[----:B------:R-:W2:Y:S01]  /*3460*/  S2UR UR4, SR_CgaCtaId ;  /* 0x00000000000479c3 */ /* 0x000ea20000008800 */
[----:B------:R-:W-:Y:S01]  /*3470*/  ELECT P0, URZ, PT ;  /* 0x0000000000ff782f */ /* 0x000fe20003800000 */
[----:B------:R-:W-:Y:S01]  /*3480*/  IMAD.MOV.U32 R0, RZ, RZ, 0x1 ;  /* 0x00000001ff007424 */ /* 0x000fe200078e00ff */
[----:B------:R-:W-:Y:S01]  /*3490*/  UIADD3 UR5, UPT, UPT, UR5, 0xc0, URZ ;  /* 0x000000c005057890 */ /* 0x000fe2000fffe0ff */
[----:B------:R-:W-:Y:S01]  /*34a0*/  SHF.L.U32 R3, R11, 0x1f, RZ ;  /* 0x0000001f0b037819 */ /* 0x000fe200000006ff */
[----:B------:R-:W-:-:S03]  /*34b0*/  UMOV UR6, 0x40 ;  /* 0x0000004000067882 */ /* 0x000fc60000000000 */
[----:B------:R-:W-:Y:S01]  /*34c0*/  UVIRTCOUNT.DEALLOC.SMPOOL 0x80 ;  /* 0x000000800000784c */ /* 0x000fe20000000000 */
[----:B--2---:R-:W-:Y:S02]  /*34d0*/  ULEA UR4, UR4, UR6, 0x18 ;  /* 0x0000000604047291 */ /* 0x004fe4000f8ec0ff */
[----:B------:R-:W-:-:S07]  /*34e0*/  ULEA UR6, UR15, UR5, 0x3 ;  /* 0x000000050f067291 */ /* 0x000fce000f8e18ff */
[----:B------:R2:W-:Y:S02]  /*34f0*/  @P0 STS.U8 [UR4+0x1c], R0 ;  /* 0x00001c00ff000988 */ /* 0x0005e40008000004 */
[----:B------:R-:W4:Y:S02]  /*3500*/  SYNCS.PHASECHK.TRANS64.TRYWAIT P0, [UR6], R3 ;  /* 0x00000003ff0075a7 */ /* 0x000f240008001106 */
[----:B--2-4-:R-:W-:Y:S05]  /*3510*/  @!P0 BRA `(.L_x_59) ;  /* 0x0000004c00488947 */ /* 0x014fea0003800000 */
.L_x_148:
[----:B-1----:R-:W-:-:S04]  /*3520*/  UIADD3 UR7, UPT, UPT, UR15, 0x1, URZ ;  /* 0x000000010f077890 */ /* 0x002fc8000fffe0ff */
[----:B------:R-:W-:-:S04]  /*3530*/  UISETP.NE.AND UP0, UPT, UR7, 0x4, UPT ;  /* 0x000000040700788c */ /* 0x000fc8000bf05270 */
[----:B------:R-:W-:Y:S02]  /*3540*/  USEL UR8, URZ, 0x1, UP0 ;  /* 0x00000001ff087887 */ /* 0x000fe40008000000 */
[----:B------:R-:W-:-:S04]  /*3550*/  USEL UR7, UR7, URZ, UP0 ;  /* 0x000000ff07077287 */ /* 0x000fc80008000000 */
[----:B------:R-:W-:Y:S01]  /*3560*/  ULEA UR6, UR7, UR5, 0x3 ;  /* 0x0000000507067291 */ /* 0x000fe2000f8e18ff */
[----:B------:R-:W-:-:S04]  /*3570*/  LOP3.LUT R2, R11, UR8, RZ, 0x3c, !PT ;  /* 0x000000080b027c12 */ /* 0x000fc8000f8e3cff */
[----:B--2---:R-:W-:-:S04]  /*3580*/  SHF.L.U32 R3, R2, 0x1f, RZ ;  /* 0x0000001f02037819 */ /* 0x004fc800000006ff */
[----:B------:R-:W1:Y:S02]  /*3590*/  SYNCS.PHASECHK.TRANS64.TRYWAIT P0, [UR6], R3 ;  /* 0x00000003ff0075a7 */ /* 0x000e640008001106 */
[----:B-1----:R-:W-:Y:S05]  /*35a0*/  @!P0 BRA `(.L_x_60) ;  /* 0x0000004c003c8947 */ /* 0x002fea0003800000 */
.L_x_150:
        /* <DEDUP_REMOVED lines=9> */
.L_x_152:
[----:B------:R-:W-:-:S04]  /*3640*/  UIADD3 UR7, UPT, UPT, UR7, 0x1, URZ ;  /* 0x0000000107077890 */ /* 0x000fc8000fffe0ff */
[----:B------:R-:W-:-:S04]  /*3650*/  UISETP.NE.AND UP0, UPT, UR7, 0x4, UPT ;  /* 0x000000040700788c */ /* 0x000fc8000bf05270 */
[----:B------:R-:W-:Y:S02]  /*3660*/  USEL UR6, URZ, 0x1, UP0 ;  /* 0x00000001ff067887 */ /* 0x000fe40008000000 */
[----:B------:R-:W-:-:S04]  /*3670*/  USEL UR7, UR7, URZ, UP0 ;  /* 0x000000ff07077287 */ /* 0x000fc80008000000 */
[----:B------:R-:W-:Y:S01]  /*3680*/  ULEA UR7, UR7, UR5, 0x3 ;  /* 0x0000000507077291 */ /* 0x000fe2000f8e18ff */
[----:B-1----:R-:W-:-:S04]  /*3690*/  LOP3.LUT R3, R2, UR6, RZ, 0x3c, !PT ;  /* 0x0000000602037c12 */ /* 0x002fc8000f8e3cff */
[----:B------:R-:W-:-:S04]  /*36a0*/  SHF.L.U32 R3, R3, 0x1f, RZ ;  /* 0x0000001f03037819 */ /* 0x000fc800000006ff */
[----:B------:R-:W1:Y:S02]  /*36b0*/  SYNCS.PHASECHK.TRANS64.TRYWAIT P0, [UR7], R3 ;  /* 0x00000003ff0075a7 */ /* 0x000e640008001107 */
[----:B-1----:R-:W-:Y:S05]  /*36c0*/  @!P0 BRA `(.L_x_62) ;  /* 0x0000004c00248947 */ /* 0x002fea0003800000 */
.L_x_154:
[----:B------:R-:W-:Y:S01]  /*36d0*/  NOP ;  /* 0x0000000000007918 */ /* 0x000fe20000000000 */
[----:B-1----:R-:W1:Y:S01]  /*36e0*/  LDS R0, [UR4+0x14] ;  /* 0x00001404ff007984 */ /* 0x002e620008000800 */
[----:B------:R-:W-:Y:S01]  /*36f0*/  ULOP3.LUT UR6, UR16, 0xffff, URZ, 0xc0, !UPT ;  /* 0x0000ffff10067892 */ /* 0x000fe2000f8ec0ff */
[----:B------:R-:W-:Y:S01]  /*3700*/  UMOV UR8, 0xffff ;  /* 0x0000ffff00087882 */ /* 0x000fe20000000000 */
[----:B------:R-:W-:Y:S02]  /*3710*/  UMOV UR5, 0x1 ;  /* 0x0000000100057882 */ /* 0x000fe40000000000 */
[----:B------:R-:W-:-:S04]  /*3720*/  USHF.R.U32.HI UR6, URZ, 0x5, UR6 ;  /* 0x00000005ff067899 */ /* 0x000fc80008011606 */
[----:B------:R-:W-:Y:S02]  /*3730*/  USHF.L.U32 UR8, UR8, UR6, URZ ;  /* 0x0000000608087299 */ /* 0x000fe400080006ff */
[----:B------:R-:W-:-:S04]  /*3740*/  USHF.L.U32 UR5, UR5, UR6, URZ ;  /* 0x0000000605057299 */ /* 0x000fc800080006ff */
[----:B-1----:R-:W-:-:S04]  /*3750*/  LOP3.LUT R0, R0, UR8, RZ, 0xc0, !PT ;  /* 0x0000000800007c12 */ /* 0x002fc8000f8ec0ff */
[----:B------:R-:W-:-:S13]  /*3760*/  ISETP.NE.AND P0, PT, R0, UR8, PT ;  /* 0x0000000800007c0c */ /* 0x000fda000bf05270 */
[----:B------:R-:W-:Y:S05]  /*3770*/  @P0 BRA `(.L_x_63) ;  /* 0x0000000000580947 */ /* 0x000fea0003800000 */
[----:B------:R-:W1:Y:S02]  /*3780*/  LDS R0, [UR4+0x18] ;  /* 0x00001804ff007984 */ /* 0x000e640008000800 */
[----:B-1----:R-:W-:-:S04]  /*3790*/  LOP3.LUT R0, R0, UR5, RZ, 0xc0, !PT ;  /* 0x0000000500007c12 */ /* 0x002fc8000f8ec0ff */
[----:B------:R-:W-:-:S13]  /*37a0*/  ISETP.NE.AND P0, PT, R0, UR5, PT ;  /* 0x0000000500007c0c */ /* 0x000fda000bf05270 */
[----:B------:R-:W-:Y:S05]  /*37b0*/  @P0 BRA `(.L_x_64) ;  /* 0x00000000003c0947 */ /* 0x000fea0003800000 */
[----:B------:R-:W1:Y:S01]  /*37c0*/  S2R R2, SR_LANEID ;  /* 0x0000000000027919 */ /* 0x000e620000000000 */
[----:B------:R-:W-:Y:S01]  /*37d0*/  ULOP3.LUT UR8, URZ, UR8, URZ, 0x33, !UPT ;  /* 0x00000008ff087292 */ /* 0x000fe2000f8e33ff */
[----:B------:R-:W-:Y:S01]  /*37e0*/  LOP3.LUT R4, RZ, UR5, RZ, 0x33, !PT ;  /* 0x00000005ff047c12 */ /* 0x000fe2000f8e33ff */
[----:B------:R-:W-:Y:S02]  /*37f0*/  VOTEU.ANY UR7, UPT, PT ;  /* 0x0000000000077886 */ /* 0x000fe400038e0100 */
[----:B------:R-:W-:Y:S01]  /*3800*/  UFLO.U32 UR7, UR7 ;  /* 0x00000007000772bd */ /* 0x000fe200080e0000 */
[----:B------:R-:W2:Y:S01]  /*3810*/  REDUX UR5, R4 ;  /* 0x00000000040573c4 */ /* 0x000ea20000000000 */
[----:B------:R-:W-:-:S06]  /*3820*/  IMAD.U32 R0, RZ, RZ, UR8 ;  /* 0x00000008ff007e24 */ /* 0x000fcc000f8e00ff */
[----:B------:R4:W-:Y:S01]  /*3830*/  UTCATOMSWS.AND URZ, UR8 ;  /* 0x0000000800ff79e3 */ /* 0x0009e20008000000 */
[----:B------:R-:W3:Y:S01]  /*3840*/  REDUX UR6, R0 ;  /* 0x00000000000673c4 */ /* 0x000ee20000000000 */
[----:B-1----:R-:W-:Y:S01]  /*3850*/  ISETP.EQ.U32.AND P0, PT, R2, UR7, PT ;  /* 0x0000000702007c0c */ /* 0x002fe2000bf02070 */
[----:B--2---:R-:W-:Y:S01]  /*3860*/  IMAD.U32 R2, RZ, RZ, UR5 ;  /* 0x00000005ff027e24 */ /* 0x004fe2000f8e00ff */
[----:B---3--:R-:W-:-:S11]  /*3870*/  MOV R3, UR6 ;  /* 0x0000000600037c02 */ /* 0x008fd60008000f00 */
[----:B------:R4:W-:Y:S04]  /*3880*/  @P0 ATOMS.AND RZ, [UR4+0x14], R3 ;  /* 0x00001403ffff098c */ /* 0x0009e8000a800004 */
[----:B------:R4:W-:Y:S01]  /*3890*/  @P0 ATOMS.AND RZ, [UR4+0x18], R2 ;  /* 0x00001802ffff098c */ /* 0x0009e2000a800004 */
[----:B------:R-:W-:Y:S05]  /*38a0*/  BRA `(.L_x_65) ;  /* 0x0000000000147947 */ /* 0x000fea0003800000 */
.L_x_64:
[----:B------:R-:W-:Y:S02]  /*38b0*/  MOV R2, 0x38d0 ;  /* 0x000038d000027802 */ /* 0x000fe40000000f00 */
[----:B---3-5:R-:W-:Y:S05]  /*38c0*/  CALL.REL.NOINC `($__internal_0_$__cuda_sm10x_tcgen05_guardrail_trap_col_being_dealloced_not_returned_by_alloc) ;  /* 0x00000050000c7944 */ /* 0x028fea0003c00000 */
[----:B------:R-:W-:Y:S05]  /*38d0*/  BRA `(.L_x_65) ;  /* 0x0000000000087947 */ /* 0x000fea0003800000 */
.L_x_63:
[----:B------:R-:W-:Y:S02]  /*38e0*/  MOV R2, 0x3900 ;  /* 0x0000390000027802 */ /* 0x000fe40000000f00 */
[----:B---3-5:R-:W-:Y:S05]  /*38f0*/  CALL.REL.NOINC `($__internal_2_$__cuda_sm10x_tcgen05_guardrail_trap_unallocated_columns_being_dealloced) ;  /* 0x0000005000187944 */ /* 0x028fea0003c00000 */
.L_x_65:
[----:B------:R-:W-:Y:S01]  /*3900*/  NOP ;  /* 0x0000000000007918 */ /* 0x000fe20000000000 */
[----:B----4-:R-:W-:Y:S05]  /*3910*/  EXIT ;  /* 0x000000000000794d */ /* 0x010fea0003800000 */
.L_x_47:
[----:B------:R-:W-:-:S09]  /*3920*/  UISETP.NE.OR UP2, UPT, UR8, 0x3, !UP2 ;  /* 0x000000030800788c */ /* 0x000fd2000d745670 */
[----:B------:R-:W-:Y:S05]  /*3930*/  BRA.U UP2, `(.L_x_66) ;  /* 0x0000001102147547 */ /* 0x000fea000b800000 */
[----:B------:R-:W1:Y:S01]  /*3940*/  LDC R0, c[0x0][0xb30] ;  /* 0x0002cc00ff007b82 */ /* 0x000e620000000800 */
[----:B------:R-:W2:Y:S01]  /*3950*/  LDCU.64 UR8, c[0x0][0x888] ;  /* 0x00011100ff0877ac */ /* 0x000ea20008000a00 */
[----:B------:R-:W-:Y:S02]  /*3960*/  HFMA2 R25, -RZ, RZ, 0, 0 ;  /* 0x00000000ff197431 */ /* 0x000fe400000001ff */
[----:B------:R-:W-:Y:S01]  /*3970*/  IMAD.MOV.U32 R32, RZ, RZ, 0x1 ;  /* 0x00000001ff207424 */ /* 0x000fe200078e00ff */
[----:B------:R-:W-:Y:S01]  /*3980*/  MOV R23, 0x1000 ;  /* 0x0000100000177802 */ /* 0x000fe20000000f00 */
[----:B------:R-:W4:Y:S01]  /*3990*/  LDCU.64 UR4, c[0x0][0x890] ;  /* 0x00011200ff0477ac */ /* 0x000f220008000a00 */
[----:B------:R-:W-:Y:S01]  /*39a0*/  IMAD.MOV.U32 R27, RZ, RZ, RZ ;  /* 0x000000ffff1b7224 */ /* 0x000fe200078e00ff */
[----:B------:R-:W3:Y:S01]  /*39b0*/  LDC R19, c[0x0][0x370] ;  /* 0x0000dc00ff137b82 */ /* 0x000ee20000000800 */
[----:B------:R-:W-:Y:S01]  /*39c0*/  UMOV UR7, 0x400 ;  /* 0x0000040000077882 */ /* 0x000fe20000000000 */
[----:B------:R-:W-:-:S02]  /*39d0*/  UPLOP3.LUT UP1, UPT, UPT, UPT, UPT, 0x40, 0x4 ;  /* 0x000000000004789c */ /* 0x000fc40003f2e870 */
[----:B------:R-:W-:-:S04]  /*39e0*/  ULEA UR7, UR37, UR7, 0x18 ;  /* 0x0000000725077291 */ /* 0x000fc8000f8ec0ff */
[----:B------:R-:W3:Y:S01]  /*39f0*/  LDC R2, c[0x0][0xb0c] ;  /* 0x0002c300ff027b82 */ /* 0x000ee20000000800 */
[----:B------:R-:W-:Y:S02]  /*3a00*/  UIADD3 UR13, UPT, UPT, UR7, 0x48, URZ ;  /* 0x00000048070d7890 */ /* 0x000fe4000fffe0ff */
[----:B--2---:R-:W-:Y:S02]  /*3a10*/  UISETP.NE.U32.AND UP2, UPT, UR8, URZ, UPT ;  /* 0x000000ff0800728c */ /* 0x004fe4000bf45070 */
[----:B------:R-:W-:Y:S02]  /*3a20*/  UIADD3 UR33, UPT, UPT, UR7, 0x30, URZ ;  /* 0x0000003007217890 */ /* 0x000fe4000fffe0ff */
[----:B----4-:R-:W-:Y:S01]  /*3a30*/  UISETP.NE.U32.AND UP3, UPT, UR4, URZ, UPT ;  /* 0x000000ff0400728c */ /* 0x010fe2000bf65070 */
[----:B------:R-:W2:Y:S01]  /*3a40*/  LDC R18, c[0x0][0xb20] ;  /* 0x0002c800ff127b82 */ /* 0x000ea20000000800 */
[----:B-1----:R-:W-:Y:S01]  /*3a50*/  ISETP.NE.AND P1, PT, R0, 0x1, PT ;  /* 0x000000010000780c */ /* 0x002fe20003f25270 */
[----:B------:R-:W-:-:S02]  /*3a60*/  UISETP.NE.AND.EX UP2, UPT, UR9, URZ, UPT, UP2 ;  /* 0x000000ff0900728c */ /* 0x000fc4000bf45320 */
[----:B------:R-:W-:Y:S02]  /*3a70*/  UIADD3 UR25, UPT, UPT, UR7, 0x38, URZ ;  /* 0x0000003807197890 */ /* 0x000fe4000fffe0ff */
[----:B------:R-:W-:Y:S02]  /*3a80*/  UIADD3 UR17, UPT, UPT, UR7, 0x40, URZ ;  /* 0x0000004007117890 */ /* 0x000fe4000fffe0ff */
[----:B------:R-:W1:Y:S01]  /*3a90*/  LDC.64 R36, c[0x0][0x348] ;  /* 0x0000d200ff247b82 */ /* 0x000e620000000a00 */
[----:B------:R-:W-:Y:S02]  /*3aa0*/  UPRMT UR13, UR37, 0x654, UR13 ;  /* 0x00000654250d7896 */ /* 0x000fe4000800000d */
[----:B------:R-:W-:-:S05]  /*3ab0*/  UISETP.NE.AND.EX UP3, UPT, UR5, URZ, UPT, UP3 ;  /* 0x000000ff0500728c */ /* 0x000fca000bf65330 */
[----:B------:R-:W4:Y:S08]  /*3ac0*/  LDC.64 R16, c[0x0][0xb10] ;  /* 0x0002c400ff107b82 */ /* 0x000f300000000a00 */
[----:B------:R-:W1:Y:S08]  /*3ad0*/  LDC.64 R6, c[0x0][0xb18] ;  /* 0x0002c600ff067b82 */ /* 0x000e700000000a00 */
[----:B------:R-:W1:Y:S08]  /*3ae0*/  LDC.64 R4, c[0x0][0xb28] ;  /* 0x0002ca00ff047b82 */ /* 0x000e700000000a00 */
[----:B--23--:R-:W1:Y:S02]  /*3af0*/  LDC R22, c[0x0][0x374] ;  /* 0x0000dd00ff167b82 */ /* 0x00ce640000000800 */
.L_x_77:
[----:B------:R-:W-:Y:S02]  /*3b00*/  LEA R0, R27, UR7, 0x3 ;  /* 0x000000071b007c11 */ /* 0x000fe4000f8e18ff */
[----:B------:R-:W-:Y:S02]  /*3b10*/  SHF.L.U32 R3, R25, 0x1f, RZ ;  /* 0x0000001f19037819 */ /* 0x000fe400000006ff */
[----:B------:R-:W-:Y:S02]  /*3b20*/  LEA R28, R27, UR7, 0x4 ;  /* 0x000000071b1c7c11 */ /* 0x000fe4000f8e20ff */
[----:B--2---:R-:W2:Y:S02]  /*3b30*/  SYNCS.PHASECHK.TRANS64.TRYWAIT P0, [R0+URZ+0x80], R3 ;  /* 0x00008003000075a7 */ /* 0x004ea400080011ff */
[----:B--2---:R-:W-:Y:S05]  /*3b40*/  @!P0 BRA `(.L_x_67) ;  /* 0x00000048001c8947 */ /* 0x004fea0003800000 */
.L_x_155:
[----:B------:R-:W-:Y:S01]  /*3b50*/  ISETP.GE.AND P0, PT, R26, 0x1, PT ;  /* 0x000000011a00780c */ /* 0x000fe20003f06270 */
[----:B------:R-:W3:Y:S01]  /*3b60*/  LDS.128 R28, [R28+0x110] ;  /* 0x000110001c1c7984 */ /* 0x000ee20000000c00 */
[----:B--2---:R-:W-:Y:S01]  /*3b70*/  VIADD R0, R0, 0x90 ;  /* 0x0000009000007836 */ /* 0x004fe20000000000 */
[----:B------:R-:W-:Y:S01]  /*3b80*/  @!PT LDS RZ, [RZ] ;  /* 0x00000000fffff984 */ /* 0x000fe20000000800 */
[----:B------:R-:W-:Y:S01]  /*3b90*/  @!PT LDS RZ, [RZ] ;  /* 0x00000000fffff984 */ /* 0x000fe20000000800 */
[----:B------:R-:W-:Y:S01]  /*3ba0*/  @!PT LDS RZ, [RZ] ;  /* 0x00000000fffff984 */ /* 0x000fe20000000800 */
[----:B------:R-:W-:Y:S01]  /*3bb0*/  @!PT LDS RZ, [RZ] ;  /* 0x00000000fffff984 */ /* 0x000fe20000000800 */
[----:B------:R2:W-:Y:S06]  /*3bc0*/  MEMBAR.ALL.CTA ;  /* 0x0000000000007992 */ /* 0x0005ec0000008000 */
[----:B--2---:R-:W2:Y:S01]  /*3bd0*/  FENCE.VIEW.ASYNC.S ;  /* 0x00000000000073c6 */ /* 0x004ea20000000000 */
[----:B------:R-:W-:Y:S04]  /*3be0*/  PRMT R0, RZ, 0x654, R0 ;  /* 0x00000654ff007816 */ /* 0x000fe80000000000 */
[----:B--2---:R2:W-:Y:S01]  /*3bf0*/  SYNCS.ARRIVE.TRANS64.RED.A1T0 RZ, [R0+URZ], RZ ;  /* 0x000000ff00ff79a7 */ /* 0x0045e200081004ff */
[----:B---3--:R-:W-:Y:S11]  /*3c00*/  LOP3.LUT P3, RZ, R30, 0x1, RZ, 0xc0, !PT ;  /* 0x000000011eff7812 */ /* 0x008ff6000786c0ff */
[----:B------:R-:W-:Y:S02]  /*3c10*/  @!UPT UIADD3 URZ, UPT, UPT, URZ, URZ, URZ ;  /* 0x000000fffffff290 */ /* 0x000fe4000fffe0ff */
[----:B------:R-:W-:Y:S02]  /*3c20*/  @P3 MOV R13, R28 ;  /* 0x0000001c000d3202 */ /* 0x000fe40000000f00 */
[----:B------:R-:W-:Y:S01]  /*3c30*/  @P3 LOP3.LUT R8, R29, 0xffff, RZ, 0xc0, !PT ;  /* 0x0000ffff1d083812 */ /* 0x000fe200078ec0ff */
[----:B--2---:R-:W-:Y:S06]  /*3c40*/  @!P0 BRA `(.L_x_68) ;  /* 0x0000000000a48947 */ /* 0x004fec0003800000 */
[----:B-1---5:R-:W-:Y:S01]  /*3c50*/  IMAD.HI.U32 R33, R22, R7, RZ ;  /* 0x0000000716217227 */ /* 0x022fe200078e00ff */
[----:B------:R-:W-:Y:S02]  /*3c60*/  ISETP.NE.AND P0, PT, R6, 0x1, PT ;  /* 0x000000010600780c */ /* 0x000fe40003f05270 */
[----:B------:R-:W-:Y:S01]  /*3c70*/  ISETP.NE.AND P2, PT, R26, 0x1, PT ;  /* 0x000000011a00780c */ /* 0x000fe20003f45270 */
[----:B----4-:R-:W-:Y:S01]  /*3c80*/  IMAD.HI.U32 R34, R19, R16, RZ ;  /* 0x0000001013227227 */ /* 0x010fe200078e00ff */
[----:B------:R-:W-:Y:S02]  /*3c90*/  SHF.R.U32.HI R33, RZ, R18, R33 ;  /* 0x00000012ff217219 */ /* 0x000fe40000011621 */
[----:B------:R-:W-:Y:S01]  /*3ca0*/  ISETP.NE.AND P4, PT, R2, 0x1, PT ;  /* 0x000000010200780c */ /* 0x000fe20003f85270 */
[----:B------:R-:W-:Y:S01]  /*3cb0*/  IMAD.HI.U32 R38, R13, R16, RZ ;  /* 0x000000100d267227 */ /* 0x000fe200078e00ff */
[----:B------:R-:W-:Y:S02]  /*3cc0*/  SHF.R.U32.HI R34, RZ, R17, R34 ;  /* 0x00000011ff227219 */ /* 0x000fe40000011622 */
[----:B------:R-:W-:Y:S01]  /*3cd0*/  SEL R3, R22, R33, !P0 ;  /* 0x0000002116037207 */ /* 0x000fe20004000000 */
[C---:B------:R-:W-:Y:S01]  /*3ce0*/  IMAD.HI.U32 R33, R8.reuse, R7, RZ ;  /* 0x0000000708217227 */ /* 0x040fe200078e00ff */
[----:B------:R-:W-:Y:S02]  /*3cf0*/  SEL R11, R19, R34, !P4 ;  /* 0x00000022130b7207 */ /* 0x000fe40006000000 */
[----:B------:R-:W-:Y:S01]  /*3d00*/  SHF.R.U32.HI R38, RZ, R17, R38 ;  /* 0x00000011ff267219 */ /* 0x000fe20000011626 */
[----:B------:R-:W-:Y:S01]  /*3d10*/  IMAD.HI.U32 R40, R3, R4, RZ ;  /* 0x0000000403287227 */ /* 0x000fe200078e00ff */
[----:B------:R-:W-:Y:S03]  /*3d20*/  SHF.R.U32.HI R33, RZ, R18, R33 ;  /* 0x00000012ff217219 */ /* 0x000fe60000011621 */
[----:B------:R-:W-:Y:S01]  /*3d30*/  IMAD.HI.U32 R34, R11, R4, RZ ;  /* 0x000000040b227227 */ /* 0x000fe200078e00ff */
[----:B------:R-:W-:Y:S02]  /*3d40*/  @P2 SHF.R.U32.HI R3, RZ, R5, R40 ;  /* 0x00000005ff032219 */ /* 0x000fe40000011628 */
[----:B------:R-:W-:Y:S02]  /*3d50*/  SEL R9, R8, R33, !P0 ;  /* 0x0000002108097207 */ /* 0x000fe40004000000 */
[----:B------:R-:W-:Y:S01]  /*3d60*/  @P2 SHF.R.U32.HI R11, RZ, R5, R34 ;  /* 0x00000005ff0b2219 */ /* 0x000fe20000011622 */
[C---:B------:R-:W-:Y:S01]  /*3d70*/  IMAD R10, R26.reuse, R3, RZ ;  /* 0x000000031a0a7224 */ /* 0x040fe200078e02ff */
[----:B------:R-:W-:Y:S01]  /*3d80*/  SEL R3, R13, R38, !P4 ;  /* 0x000000260d037207 */ /* 0x000fe20006000000 */
[C---:B------:R-:W-:Y:S03]  /*3d90*/  IMAD.HI.U32 R14, R9.reuse, R4, RZ ;  /* 0x00000004090e7227 */ /* 0x040fe600078e00ff */
[----:B------:R-:W-:Y:S01]  /*3da0*/  ISETP.GE.AND P0, PT, R9, R10, PT ;  /* 0x0000000a0900720c */ /* 0x000fe20003f06270 */
[C---:B------:R-:W-:Y:S01]  /*3db0*/  IMAD R12, R26.reuse, R11, RZ ;  /* 0x0000000b1a0c7224 */ /* 0x040fe200078e02ff */
[-C--:B------:R-:W-:Y:S04]  /*3dc0*/  SHF.R.U32.HI R14, RZ, R5.reuse, R14 ;  /* 0x00000005ff0e7219 */ /* 0x080fe8000001160e */
[----:B------:R-:W-:Y:S02]  /*3dd0*/  ISETP.GE.OR P0, PT, R3, R12, P0 ;  /* 0x0000000c0300720c */ /* 0x000fe40000706670 */
[----:B------:R-:W-:Y:S05]  /*3de0*/  SEL R15, R9, R14, !P2 ;  /* 0x0000000e090f7207 */ /* 0x000fea0005000000 */
[----:B------:R-:W-:Y:S04]  /*3df0*/  IMAD.MOV R14, RZ, RZ, -R15 ;  /* 0x000000ffff0e7224 */ /* 0x000fe800078e0a0f */
[----:B------:R-:W-:Y:S02]  /*3e00*/  IMAD R14, R26, R14, R9 ;  /* 0x0000000e1a0e7224 */ /* 0x000fe400078e0209 */
[C---:B------:R-:W-:Y:S05]  /*3e10*/  @!P0 IMAD.HI.U32 R10, R3.reuse, R4, RZ ;  /* 0x00000004030a8227 */ /* 0x040fea00078e00ff */
[----:B------:R-:W-:Y:S04]  /*3e20*/  @!P0 SHF.R.U32.HI R10, RZ, R5, R10 ;  /* 0x00000005ff0a8219 */ /* 0x000fe8000001160a */
[----:B------:R-:W-:Y:S01]  /*3e30*/  @!P0 SEL R0, R3, R10, !P2 ;  /* 0x0000000a03008207 */ /* 0x000fe20005000000 */
[----:B------:R-:W-:Y:S03]  /*3e40*/  IMAD.MOV R10, RZ, RZ, -R3 ;  /* 0x000000ffff0a7224 */ /* 0x000fe600078e0a03 */
[----:B------:R-:W-:Y:S01]  /*3e50*/  @!P0 IADD3 R15, PT, PT, R15, -R0, RZ ;  /* 0x800000000f0f8210 */ /* 0x000fe20007ffe0ff */
[----:B------:R-:W-:Y:S01]  /*3e60*/  @!P0 IMAD R0, R11, R14, R0 ;  /* 0x0000000e0b008224 */ /* 0x000fe200078e0200 */
[----:B------:R-:W-:Y:S01]  /*3e70*/  IADD3 R11, PT, PT, -R9, RZ, RZ ;  /* 0x000000ff090b7210 */ /* 0x000fe20007ffe1ff */
[----:B------:R-:W-:Y:S02]  /*3e80*/  IMAD R13, R2, R10, R13 ;  /* 0x0000000a020d7224 */ /* 0x000fe400078e020d */
[----:B------:R-:W-:Y:S02]  /*3e90*/  @!P0 IMAD R9, R15, R26, R3 ;  /* 0x0000001a0f098224 */ /* 0x000fe400078e0203 */
[----:B------:R-:W-:Y:S02]  /*3ea0*/  @!P0 IMAD.MOV.U32 R3, RZ, RZ, R0 ;  /* 0x000000ffff038224 */ /* 0x000fe400078e0000 */
[----:B------:R-:W-:Y:S02]  /*3eb0*/  IMAD R8, R6, R11, R8 ;  /* 0x0000000b06087224 */ /* 0x000fe400078e0208 */
[----:B------:R-:W-:Y:S02]  /*3ec0*/  IMAD R13, R3, R2, R13 ;  /* 0x00000002030d7224 */ /* 0x000fe400078e020d */
[----:B------:R-:W-:Y:S02]  /*3ed0*/  IMAD R8, R9, R6, R8 ;  /* 0x0000000609087224 */ /* 0x000fe400078e0208 */
.L_x_68:
[----:B------:R-:W-:Y:S05]  /*3ee0*/  BRA.U UP1, `(.L_x_69) ;  /* 0x0000000101107547 */ /* 0x000fea000b800000 */
[----:B------:R-:W-:Y:S04]  /*3ef0*/  MOV R0, UR6 ;  /* 0x0000000600007c02 */ /* 0x000fe80008000f00 */
[----:B------:R-:W-:Y:S04]  /*3f00*/  SHF.L.U32 R3, R0, 0x1f, RZ ;  /* 0x0000001f00037819 */ /* 0x000fe800000006ff */
[----:B------:R-:W2:Y:S02]  /*3f10*/  SYNCS.PHASECHK.TRANS64.TRYWAIT P0, [UR7+0x78], R3 ;  /* 0x00007803ff0075a7 */ /* 0x000ea40008001107 */
[----:B--2---:R-:W-:Y:S05]  /*3f20*/  @!P0 BRA `(.L_x_70) ;  /* 0x0000004400388947 */ /* 0x004fea0003800000 */
.L_x_69:
[----:B------:R-:W-:Y:S02]  /*3f30*/  R2UR UR35, R21 ;  /* 0x00000000152372ca */ /* 0x000fe400000e0000 */
[----:B------:R-:W-:Y:S02]  /*3f40*/  R2UR UR34, R20 ;  /* 0x00000000142272ca */ /* 0x000fe400000e0000 */
[----:B------:R-:W-:Y:S02]  /*3f50*/  ISETP.NE.U32.AND P2, PT, RZ, UR4, PT ;  /* 0x00000004ff007c0c */ /* 0x000fe4000bf45070 */
[----:B------:R-:W-:Y:S02]  /*3f60*/  SHF.L.U32 R12, R32, 0x1f, RZ ;  /* 0x0000001f200c7819 */ /* 0x000fe400000006ff */
[----:B------:R-:W-:Y:S05]  /*3f70*/  ISETP.NE.AND.EX P2, PT, RZ, UR5, PT, P2 ;  /* 0x00000005ff007c0c */ /* 0x000fea000bf45320 */
[----:B------:R-:W-:Y:S02]  /*3f80*/  USHF.L.U32 UR35, UR35, 0x6, URZ ;  /* 0x0000000623237899 */ /* 0x000fe400080006ff */
[----:B------:R-:W-:Y:S01]  /*3f90*/  USHF.L.U32 UR34, UR34, 0x7, URZ ;  /* 0x0000000722227899 */ /* 0x000fe200080006ff */
[----:B------:R-:W-:Y:S11]  /*3fa0*/  BRA.U !UP3, `(.L_x_71) ;  /* 0x000000010b347547 */ /* 0x000ff6000b800000 */
[----:B------:R-:W-:Y:S01]  /*3fb0*/  UPLOP3.LUT UP0, UPT, UPT, UPT, UP2, 0x80, 0x8 ;  /* 0x000000000008789c */ /* 0x000fe20003f0f020 */
[----:B--2---:R-:W-:Y:S02]  /*3fc0*/  HFMA2 R0, -RZ, RZ, 0, 5.9604644775390625e-08 ;  /* 0x00000001ff007431 */ /* 0x004fe400000001ff */
[----:B------:R-:W-:Y:S03]  /*3fd0*/  IMAD.MOV.U32 R59, RZ, RZ, 0x1 ;  /* 0x00000001ff3b7424 */ /* 0x000fe600078e00ff */
[----:B------:R-:W-:Y:S05]  /*3fe0*/  PLOP3.LUT P0, PT, PT, PT, UP0, 0x80, 0x8 ;  /* 0x000000000008781c */ /* 0x000fea0003f0f008 */
[----:B------:R-:W2:Y:S01]  /*3ff0*/  @UP0 LDCU.64 UR10, c[0x0][0x888] ;  /* 0x00011100ff0a07ac */ /* 0x000ea20008000a00 */
[----:B------:R-:W-:Y:S07]  /*4000*/  @UP0 UIMAD UR8, UR36, UR4, URZ ;  /* 0x00000004240802a4 */ /* 0x000fee000f8e02ff */
[----:B------:R-:W-:Y:S01]  /*4010*/  @!P0 PRMT R59, R0, 0x7610, R59 ;  /* 0x00007610003b8816 */ /* 0x000fe2000000003b */
[----:B--2---:R-:W-:Y:S03]  /*4020*/  @UP0 UIMAD.WIDE UR10, UR8, 0x4, UR10 ;  /* 0x00000004080a08a5 */ /* 0x004fe6000f8e020a */
[----:B------:R-:W2:Y:S03]  /*4030*/  @!UP0 LDCU UR8, c[0x0][0x880] ;  /* 0x00011000ff0887ac */ /* 0x000ea60008000800 */
[----:B------:R-:W-:Y:S01]  /*4040*/  IMAD.U32 R10, RZ, RZ, UR10 ;  /* 0x0000000aff0a7e24 */ /* 0x000fe2000f8e00ff */
[----:B------:R-:W-:Y:S05]  /*4050*/  MOV R11, UR11 ;  /* 0x0000000b000b7c02 */ /* 0x000fea0008000f00 */
[----:B-----5:R3:W5:Y:S02]  /*4060*/  @P0 LDG.E R35, desc[UR46][R10.64] ;  /* 0x0000002e0a230981 */ /* 0x020764000c1e1900 */
[----:B--23--:R-:W-:Y:S07]  /*4070*/  @!P0 IMAD.U32 R35, RZ, RZ, UR8 ;  /* 0x00000008ff238e24 */ /* 0x00cfee000f8e00ff */
.L_x_71:
[----:B-----5:R-:W-:Y:S01]  /*4080*/  @!P2 FSETP.EQ.AND P0, PT, R35, RZ, PT ;  /* 0x000000ff2300a20b */ /* 0x020fe20003f02000 */
[----:B------:R-:W-:Y:S01]  /*4090*/  @!UPT UIADD3 URZ, UPT, UPT, URZ, URZ, URZ ;  /* 0x000000fffffff290 */ /* 0x000fe2000fffe0ff */
[----:B------:R-:W-:Y:S11]  /*40a0*/  @!P2 BRA `(.L_x_72) ;  /* 0x000000000014a947 */ /* 0x000ff60003800000 */
[----:B------:R-:W-:Y:S02]  /*40b0*/  LOP3.LUT P2, RZ, R59, 0xff, RZ, 0xc0, !PT ;  /* 0x000000ff3bff7812 */ /* 0x000fe4000784c0ff */
[----:B------:R-:W-:Y:S04]  /*40c0*/  PLOP3.LUT P0, PT, PT, PT, UP0, 0x80, 0x8 ;  /* 0x000000000008781c */ /* 0x000fe80003f0f008 */
[----:B------:R-:W-:Y:S07]  /*40d0*/  PLOP3.LUT P0, PT, P0, PT, PT, 0x8, 0x80 ;  /* 0x000000000080781c */ /* 0x000fee000070e170 */
[----:B------:R-:W-:Y:S11]  /*40e0*/  @P2 FSETP.EQ.AND P0, PT, R35, RZ, PT ;  /* 0x000000ff2300220b */ /* 0x000ff60003f02000 */
[----:B------:R-:W-:Y:S02]  /*40f0*/  @!UPT UIADD3 URZ, UPT, UPT, URZ, URZ, URZ ;  /* 0x000000fffffff290 */ /* 0x000fe4000fffe0ff */
.L_x_72:
[----:B------:R-:W3:Y:S01]  /*4100*/  SYNCS.PHASECHK.TRANS64.TRYWAIT P2, [UR7+0x50], R12 ;  /* 0x0000500cff0075a7 */ /* 0x000ee20008041107 */
[----:B------:R-:W-:Y:S04]  /*4110*/  ELECT P4, URZ, PT ;  /* 0x0000000000ff782f */ /* 0x000fe80003880000 */
[----:B------:R-:W-:Y:S11]  /*4120*/  PLOP3.LUT P4, PT, P0, P4, PT, 0xf2, 0x2f ;  /* 0x00000000002f781c */ /* 0x000ff60000789e72 */
[----:B------:R-:W-:Y:S02]  /*4130*/  @!UPT UIADD3 URZ, UPT, UPT, URZ, URZ, URZ ;  /* 0x000000fffffff290 */ /* 0x000fe4000fffe0ff */
[----:B-1----:R-:W-:Y:S05]  /*4140*/  @!P4 IADD3 R9, P0, PT, R36, 0x580, RZ ;  /* 0x000005802409c810 */ /* 0x002fea0007f1e0ff */
[----:B--2---:R-:W-:Y:S01]  /*4150*/  @!P4 IMAD.X R0, RZ, RZ, R37, P0 ;  /* 0x000000ffff00c224 */ /* 0x004fe200000e0625 */
[----:B---3--:R-:W-:Y:S07]  /*4160*/  @!P2 BRA `(.L_x_73) ;  /* 0x0000004000c0a947 */ /* 0x008fee0003800000 */
.L_x_158:
[----:B------:R-:W-:Y:S01]  /*4170*/  @!P4 R2UR UR8, R0 ;  /* 0x000000000008c2ca */ /* 0x000fe200000e0000 */
[----:B------:R-:W-:Y:S01]  /*4180*/  VOTEU.ALL UP1, P4 ;  /* 0x0000000000ff7886 */ /* 0x000fe20002020000 */
[----:B------:R-:W-:Y:S01]  /*4190*/  @!P4 R2UR UR9, R9 ;  /* 0x000000000909c2ca */ /* 0x000fe200000e0000 */
[----:B------:R-:W-:Y:S01]  /*41a0*/  @!P4 IMAD.MOV.U32 R0, RZ, RZ, 0x1000 ;  /* 0x00001000ff00c424 */ /* 0x000fe200078e00ff */
[----:B------:R-:W-:Y:S01]  /*41b0*/  UMOV UR10, 0x0 ;  /* 0x00000000000a7882 */ /* 0x000fe20000000000 */
[----:B------:R-:W-:Y:S01]  /*41c0*/  UMOV UR11, 0x10000000 ;  /* 0x10000000000b7882 */ /* 0x000fe20000000000 */
[----:B------:R-:W-:Y:S01]  /*41d0*/  @!UP1 UIADD3 UR32, UPT, UPT, UR7, 0x200, URZ ;  /* 0x0000020007209890 */ /* 0x000fe2000fffe0ff */
[----:B------:R-:W-:Y:S01]  /*41e0*/  @!P4 IADD3 R9, P0, PT, R36, 0x580, RZ ;  /* 0x000005802409c810 */ /* 0x000fe20007f1e0ff */
[----:B------:R-:W-:Y:S05]  /*41f0*/  VOTEU.ALL UP1, P4 ;  /* 0x0000000000ff7886 */ /* 0x000fea0002020000 */
[----:B------:R-:W-:Y:S01]  /*4200*/  IMAD.U32 R11, RZ, RZ, UR8 ;  /* 0x00000008ff0b7e24 */ /* 0x000fe2000f8e00ff */
[----:B------:R-:W-:Y:S01]  /*4210*/  UPRMT UR8, UR37, 0x654, UR33 ;  /* 0x0000065425087896 */ /* 0x000fe20008000021 */
[----:B------:R-:W-:Y:S03]  /*4220*/  IMAD.U32 R10, RZ, RZ, UR9 ;  /* 0x00000009ff0a7e24 */ /* 0x000fe6000f8e00ff */
[----:B------:R-:W-:Y:S02]  /*4230*/  @!P4 R2UR UR15, R11 ;  /* 0x000000000b0fc2ca */ /* 0x000fe400000e0000 */
[----:B------:R-:W-:Y:S11]  /*4240*/  @!P4 R2UR UR14, R10 ;  /* 0x000000000a0ec2ca */ /* 0x000ff600000e0000 */
[----:B------:R-:W-:Y:S02]  /*4250*/  @!UPT UIADD3 URZ, UPT, UPT, URZ, URZ, URZ ;  /* 0x000000fffffff290 */ /* 0x000fe4000fffe0ff */
[----:B------:R2:W-:Y:S01]  /*4260*/  @!UP1 UTMALDG.3D [UR32], [UR14], desc[UR10] ;  /* 0x00000a200e0095b4 */ /* 0x0005e20008011000 */
[----:B------:R3:W-:Y:S01]  /*4270*/  @!P4 SYNCS.ARRIVE.TRANS64.RED.A0TR RZ, [UR7+0x30], R0 ;  /* 0x00003000ffffc9a7 */ /* 0x0007e20008300407 */
[----:B------:R-:W-:Y:S01]  /*4280*/  SYNCS.ARRIVE.TRANS64.RED.A1T0 RZ, [UR8], RZ ;  /* 0x000000ffffff79a7 */ /* 0x000fe20008100408 */
[----:B---3--:R-:W-:Y:S01]  /*4290*/  @!P4 IMAD.X R0, RZ, RZ, R37, P0 ;  /* 0x000000ffff00c224 */ /* 0x008fe200000e0625 */
[----:B------:R-:W3:Y:S02]  /*42a0*/  SYNCS.PHASECHK.TRANS64.TRYWAIT P2, [UR7+0x58], R12 ;  /* 0x0000580cff0075a7 */ /* 0x000ee40008041107 */
[----:B--23--:R-:W-:Y:S05]  /*42b0*/  @!P2 BRA `(.L_x_74) ;  /* 0x000000400084a947 */ /* 0x00cfea0003800000 */
.L_x_160:
        /* <DEDUP_REMOVED lines=8> */
[----:B------:R-:W-:Y:S01]  /*4340*/  @!UP1 UIADD3 UR24, UPT, UPT, UR7, 0x1200, URZ ;  /* 0x0000120007189890 */ /* 0x000fe2000fffe0ff */
[----:B------:R-:W-:Y:S01]  /*4350*/  VOTEU.ALL UP1, P4 ;  /* 0x0000000000ff7886 */ /* 0x000fe20002020000 */
[----:B------:R-:W-:Y:S01]  /*4360*/  UMOV UR27, UR35 ;  /* 0x00000023001b7c82 */ /* 0x000fe20008000000 */
[----:B------:R-:W-:Y:S02]  /*4370*/  UMOV UR28, UR36 ;  /* 0x00000024001c7c82 */ /* 0x000fe40008000000 */
[----:B------:R-:W-:Y:S01]  /*4380*/  IMAD.U32 R11, RZ, RZ, UR8 ;  /* 0x00000008ff0b7e24 */ /* 0x000fe2000f8e00ff */
[----:B------:R-:W-:Y:S01]  /*4390*/  UPRMT UR8, UR37, 0x654, UR25 ;  /* 0x0000065425087896 */ /* 0x000fe20008000019 */
[----:B------:R-:W-:Y:S02]  /*43a0*/  IMAD.U32 R10, RZ, RZ, UR9 ;  /* 0x00000009ff0a7e24 */ /* 0x000fe4000f8e00ff */
[----:B------:R-:W-:Y:S01]  /*43b0*/  @!P4 IMAD.X R20, RZ, RZ, R37, P0 ;  /* 0x000000ffff14c224 */ /* 0x000fe200000e0625 */
[----:B------:R-:W-:Y:S02]  /*43c0*/  @!P4 R2UR UR15, R11 ;  /* 0x000000000b0fc2ca */ /* 0x000fe400000e0000 */
[----:B------:R-:W-:Y:S11]  /*43d0*/  @!P4 R2UR UR14, R10 ;  /* 0x000000000a0ec2ca */ /* 0x000ff600000e0000 */
[----:B------:R-:W-:Y:S02]  /*43e0*/  @!UPT UIADD3 URZ, UPT, UPT, URZ, URZ, URZ ;  /* 0x000000fffffff290 */ /* 0x000fe4000fffe0ff */
[----:B------:R2:W-:Y:S01]  /*43f0*/  @!UP1 UTMALDG.3D [UR24], [UR14], desc[UR10] ;  /* 0x00000a180e0095b4 */ /* 0x0005e20008011000 */
[----:B------:R2:W-:Y:S01]  /*4400*/  @!P4 SYNCS.ARRIVE.TRANS64.RED.A0TR RZ, [UR7+0x38], R0 ;  /* 0x00003800ffffc9a7 */ /* 0x0005e20008300407 */
[----:B------:R-:W-:Y:S01]  /*4410*/  SYNCS.ARRIVE.TRANS64.RED.A1T0 RZ, [UR8], RZ ;  /* 0x000000ffffff79a7 */ /* 0x000fe20008100408 */
[----:B------:R-:W3:Y:S02]  /*4420*/  SYNCS.PHASECHK.TRANS64.TRYWAIT P2, [UR7+0x60], R12 ;  /* 0x0000600cff0075a7 */ /* 0x000ee40008041107 */
[----:B--23--:R-:W-:Y:S05]  /*4430*/  @!P2 BRA `(.L_x_75) ;  /* 0x00000040003ca947 */ /* 0x00cfea0003800000 */
.L_x_162:
[----:B------:R-:W2:Y:S01]  /*4440*/  LDC.64 R14, c[0x0][0xb10] ;  /* 0x0002c400ff0e7b82 */ /* 0x000ea20000000a00 */
[----:B------:R-:W-:Y:S01]  /*4450*/  @!P4 R2UR UR8, R20 ;  /* 0x000000001408c2ca */ /* 0x000fe200000e0000 */
[----:B------:R-:W-:Y:S01]  /*4460*/  VOTEU.ALL UP1, P4 ;  /* 0x0000000000ff7886 */ /* 0x000fe20002020000 */
[----:B------:R-:W-:Y:S01]  /*4470*/  @!P4 R2UR UR9, R21 ;  /* 0x000000001509c2ca */ /* 0x000fe200000e0000 */
[----:B------:R-:W-:Y:S01]  /*4480*/  UMOV UR10, 0x0 ;  /* 0x00000000000a7882 */ /* 0x000fe20000000000 */
[----:B------:R-:W-:Y:S03]  /*4490*/  UMOV UR11, 0x10000000 ;  /* 0x10000000000b7882 */ /* 0x000fe60000000000 */
[----:B------:R-:W3:Y:S01]  /*44a0*/  LDC.64 R10, c[0x0][0xb18] ;  /* 0x0002c600ff0a7b82 */ /* 0x000ee20000000a00 */
[----:B------:R-:W-:Y:S01]  /*44b0*/  @!UP1 UIADD3 UR18, UPT, UPT, UR34, 0x40, URZ ;  /* 0x0000004022129890 */ /* 0x000fe2000fffe0ff */
[----:B------:R-:W-:Y:S01]  /*44c0*/  @P3 SHF.R.U32.HI R24, RZ, 0x10, R29 ;  /* 0x00000010ff183819 */ /* 0x000fe2000001161d */
[----:B------:R-:W-:Y:S01]  /*44d0*/  @!UP1 UIADD3 UR16, UPT, UPT, UR7, 0x2200, URZ ;  /* 0x0000220007109890 */ /* 0x000fe2000fffe0ff */
[----:B------:R-:W-:Y:S01]  /*44e0*/  VIADD R27, R27, 0x1 ;  /* 0x000000011b1b7836 */ /* 0x000fe20000000000 */
[----:B------:R-:W-:Y:S03]  /*44f0*/  VOTEU.ALL UP1, P4 ;  /* 0x0000000000ff7886 */ /* 0x000fe60002020000 */
[----:B------:R-:W5:Y:S01]  /*4500*/  @!P1 LDC R0, c[0x0][0xb20] ;  /* 0x0002c800ff009b82 */ /* 0x000f620000000800 */
[----:B------:R-:W-:Y:S01]  /*4510*/  UMOV UR19, UR35 ;  /* 0x0000002300137c82 */ /* 0x000fe20008000000 */
[----:B------:R-:W-:Y:S01]  /*4520*/  IMAD.U32 R21, RZ, RZ, UR8 ;  /* 0x00000008ff157e24 */ /* 0x000fe2000f8e00ff */
[----:B------:R-:W-:Y:S05]  /*4530*/  UMOV UR20, UR36 ;  /* 0x0000002400147c82 */ /* 0x000fea0008000000 */
[----:B-1----:R-:W1:Y:S01]  /*4540*/  @!P1 LDC R3, c[0x0][0xb0c] ;  /* 0x0002c300ff039b82 */ /* 0x002e620000000800 */
[----:B------:R-:W-:Y:S01]  /*4550*/  IMAD.U32 R20, RZ, RZ, UR9 ;  /* 0x00000009ff147e24 */ /* 0x000fe2000f8e00ff */
[----:B------:R-:W-:Y:S01]  /*4560*/  UPRMT UR8, UR37, 0x654, UR17 ;  /* 0x0000065425087896 */ /* 0x000fe20008000011 */
[----:B------:R-:W-:Y:S03]  /*4570*/  @!P4 R2UR UR15, R21 ;  /* 0x00000000150fc2ca */ /* 0x000fe600000e0000 */
[----:B------:R-:W-:Y:S01]  /*4580*/  @!P4 R2UR UR14, R20 ;  /* 0x00000000140ec2ca */ /* 0x000fe200000e0000 */
[----:B------:R-:W-:Y:S11]  /*4590*/  @!P4 IMAD.MOV.U32 R20, RZ, RZ, 0x1000 ;  /* 0x00001000ff14c424 */ /* 0x000ff600078e00ff */
[----:B------:R-:W-:Y:S01]  /*45a0*/  @!UPT UIADD3 URZ, UPT, UPT, URZ, URZ, URZ ;  /* 0x000000fffffff290 */ /* 0x000fe2000fffe0ff */
[----:B------:R1:W-:Y:S01]  /*45b0*/  @!UP1 UTMALDG.3D [UR16], [UR14], desc[UR10] ;  /* 0x00000a100e0095b4 */ /* 0x0003e20008011000 */
[----:B------:R1:W-:Y:S02]  /*45c0*/  @!P4 SYNCS.ARRIVE.TRANS64.RED.A0TR RZ, [UR7+0x40], R20 ;  /* 0x00004014ffffc9a7 */ /* 0x0003e40008300407 */
[----:B-1----:R-:W-:Y:S01]  /*45d0*/  @!P1 ISETP.NE.AND P2, PT, R3, 0x1, PT ;  /* 0x000000010300980c */ /* 0x002fe20003f45270 */
[C---:B--2---:R-:W-:Y:S01]  /*45e0*/  @!P1 IMAD.HI.U32 R14, R13.reuse, R14, RZ ;  /* 0x0000000e0d0e9227 */ /* 0x044fe200078e00ff */
[----:B---3--:R-:W-:Y:S03]  /*45f0*/  @!P1 ISETP.NE.AND P0, PT, R10, 0x1, PT ;  /* 0x000000010a00980c */ /* 0x008fe60003f05270 */
[C---:B------:R-:W-:Y:S01]  /*4600*/  @!P1 IMAD.HI.U32 R11, R8.reuse, R11, RZ ;  /* 0x0000000b080b9227 */ /* 0x040fe200078e00ff */
[----:B------:R-:W-:Y:S04]  /*4610*/  @!P1 SHF.R.U32.HI R14, RZ, R15, R14 ;  /* 0x0000000fff0e9219 */ /* 0x000fe8000001160e */
[----:B-----5:R-:W-:Y:S01]  /*4620*/  @!P1 SHF.R.U32.HI R9, RZ, R0, R11 ;  /* 0x00000000ff099219 */ /* 0x020fe2000001160b */
[----:B------:R-:W-:Y:S01]  /*4630*/  SYNCS.ARRIVE.TRANS64.RED.A1T0 RZ, [UR8], RZ ;  /* 0x000000ffffff79a7 */ /* 0x000fe20008100408 */
[----:B------:R-:W-:Y:S02]  /*4640*/  @!P1 SEL R14, R13, R14, !P2 ;  /* 0x0000000e0d0e9207 */ /* 0x000fe40005000000 */
[----:B------:R-:W-:Y:S01]  /*4650*/  @!P1 SEL R9, R8, R9, !P0 ;  /* 0x0000000908099207 */ /* 0x000fe20004000000 */
[----:B------:R-:W1:Y:S04]  /*4660*/  SYNCS.PHASECHK.TRANS64.TRYWAIT P5, [UR7+0x68], R12 ;  /* 0x0000680cff0075a7 */ /* 0x000e6800080a1107 */
[----:B------:R-:W-:Y:S02]  /*4670*/  @!P1 IMAD.IADD R0, R9, 0x1, -R14 ;  /* 0x0000000109009824 */ /* 0x000fe400078e0a0e */
[----:B------:R-:W-:Y:S02]  /*4680*/  @!P1 IMAD.IADD R9, R14, 0x1, -R9 ;  /* 0x000000010e099824 */ /* 0x000fe400078e0a09 */
[----:B------:R-:W-:Y:S02]  /*4690*/  @!P1 IMAD R13, R0, R3, R13 ;  /* 0x00000003000d9224 */ /* 0x000fe400078e020d */
[----:B------:R-:W-:Y:S01]  /*46a0*/  @!P1 IMAD R8, R9, R10, R8 ;  /* 0x0000000a09089224 */ /* 0x000fe200078e0208 */
[----:B-1----:R-:W-:Y:S06]  /*46b0*/  @!P5 BRA `(.L_x_76) ;  /* 0x0000003c00b4d947 */ /* 0x002fec0003800000 */
.L_x_164:
[----:B-1----:R-:W-:Y:S01]  /*46c0*/  @!P4 IADD3 R3, P0, PT, R36, 0x580, RZ ;  /* 0x000005802403c810 */ /* 0x002fe20007f1e0ff */
[----:B------:R-:W-:Y:S01]  /*46d0*/  VOTEU.ALL UP1, P4 ;  /* 0x0000000000ff7886 */ /* 0x000fe20002020000 */
[----:B------:R-:W-:Y:S01]  /*46e0*/  UMOV UR18, 0x0 ;  /* 0x0000000000127882 */ /* 0x000fe20000000000 */
[----:B------:R-:W-:Y:S01]  /*46f0*/  UMOV UR19, 0x10000000 ;  /* 0x1000000000137882 */ /* 0x000fe20000000000 */
[----:B------:R-:W-:Y:S01]  /*4700*/  @!P4 R2UR UR9, R3 ;  /* 0x000000000309c2ca */ /* 0x000fe200000e0000 */
[----:B------:R-:W-:Y:S01]  /*4710*/  @!P4 IMAD.X R0, RZ, RZ, R37, P0 ;  /* 0x000000ffff00c224 */ /* 0x000fe200000e0625 */
[----:B------:R-:W-:Y:S01]  /*4720*/  @!UP1 UIADD3 UR10, UPT, UPT, UR34, 0x60, URZ ;  /* 0x00000060220a9890 */ /* 0x000fe2000fffe0ff */
[----:B------:R-:W-:Y:S01]  /*4730*/  ISETP.NE.AND P0, PT, R27, 0x2, PT ;  /* 0x000000021b00780c */ /* 0x000fe20003f05270 */
[----:B------:R-:W-:Y:S01]  /*4740*/  UMOV UR11, UR35 ;  /* 0x00000023000b7c82 */ /* 0x000fe20008000000 */
[----:B------:R-:W-:Y:S01]  /*4750*/  UMOV UR12, UR36 ;  /* 0x00000024000c7c82 */ /* 0x000fe20008000000 */
[----:B------:R-:W-:Y:S01]  /*4760*/  @!P4 R2UR UR8, R0 ;  /* 0x000000000008c2ca */ /* 0x000fe200000e0000 */
[----:B------:R-:W-:Y:S01]  /*4770*/  IMAD.IADD R20, R8, 0x1, R58 ;  /* 0x0000000108147824 */ /* 0x000fe200078e023a */
[----:B------:R-:W-:Y:S01]  /*4780*/  @P3 R2UR UR36, R24 ;  /* 0x00000000182432ca */ /* 0x000fe200000e0000 */
[----:B------:R-:W-:Y:S01]  /*4790*/  IMAD.IADD R21, R13, 0x1, R60 ;  /* 0x000000010d157824 */ /* 0x000fe200078e023c */
[----:B------:R-:W-:Y:S02]  /*47a0*/  SEL R0, RZ, 0x1, P0 ;  /* 0x00000001ff007807 */ /* 0x000fe40000000000 */
[----:B------:R-:W-:Y:S01]  /*47b0*/  LOP3.LUT R32, R32, 0x1, RZ, 0x3c, !PT ;  /* 0x0000000120207812 */ /* 0x000fe200078e3cff */
[----:B------:R-:W-:Y:S01]  /*47c0*/  IMAD.U32 R10, RZ, RZ, UR9 ;  /* 0x00000009ff0a7e24 */ /* 0x000fe2000f8e00ff */
[----:B------:R-:W-:Y:S01]  /*47d0*/  @!UP1 UIADD3 UR9, UPT, UPT, UR7, 0x48, URZ ;  /* 0x0000004807099890 */ /* 0x000fe2000fffe0ff */
[----:B------:R-:W-:Y:S02]  /*47e0*/  LOP3.LUT R25, R25, R0, RZ, 0x3c, !PT ;  /* 0x0000000019197212 */ /* 0x000fe400078e3cff */
[----:B------:R-:W-:Y:S02]  /*47f0*/  SEL R27, R27, RZ, P0 ;  /* 0x000000ff1b1b7207 */ /* 0x000fe40000000000 */
[----:B------:R-:W-:Y:S01]  /*4800*/  IMAD.U32 R11, RZ, RZ, UR8 ;  /* 0x00000008ff0b7e24 */ /* 0x000fe2000f8e00ff */
[----:B------:R-:W-:Y:S01]  /*4810*/  @!P4 R2UR UR14, R10 ;  /* 0x000000000a0ec2ca */ /* 0x000fe200000e0000 */
[----:B------:R-:W-:Y:S01]  /*4820*/  @!UP1 UIADD3 UR8, UPT, UPT, UR7, 0x3200, URZ ;  /* 0x0000320007089890 */ /* 0x000fe2000fffe0ff */
[----:B------:R-:W-:Y:S02]  /*4830*/  VOTEU.ALL UP1, P4 ;  /* 0x0000000000ff7886 */ /* 0x000fe40002020000 */
[----:B------:R-:W-:Y:S11]  /*4840*/  @!P4 R2UR UR15, R11 ;  /* 0x000000000b0fc2ca */ /* 0x000ff600000e0000 */
[----:B------:R-:W-:Y:S02]  /*4850*/  @!UPT UIADD3 URZ, UPT, UPT, URZ, URZ, URZ ;  /* 0x000000fffffff290 */ /* 0x000fe4000fffe0ff */
[----:B------:R2:W-:Y:S01]  /*4860*/  @!UP1 UTMALDG.3D [UR8], [UR14], desc[UR18] ;  /* 0x000012080e0095b4 */ /* 0x0005e20008011000 */
[----:B------:R2:W-:Y:S01]  /*4870*/  @!P4 SYNCS.ARRIVE.TRANS64.RED.A0TR RZ, [UR7+0x48], R23 ;  /* 0x00004817ffffc9a7 */ /* 0x0005e20008300407 */
[----:B------:R-:W-:Y:S01]  /*4880*/  UPLOP3.LUT UP1, UPT, UPT, UPT, UPT, 0x80, 0x8 ;  /* 0x000000000008789c */ /* 0x000fe20003f2f070 */
[----:B------:R-:W-:Y:S01]  /*4890*/  SYNCS.ARRIVE.TRANS64.RED.A1T0 RZ, [UR13], RZ ;  /* 0x000000ffffff79a7 */ /* 0x000fe2000810040d */
[----:B------:R-:W-:Y:S09]  /*48a0*/  @P3 BRA `(.L_x_77) ;  /* 0xfffffff000943947 */ /* 0x000ff2000383ffff */
[----:B------:R-:W-:-:S04]  /*48b0*/  SHF.L.U32 R3, R32, 0x1f, RZ ;  /* 0x0000001f20037819 */ /* 0x000fc800000006ff */
[----:B------:R-:W1:Y:S02]  /*48c0*/  SYNCS.PHASECHK.TRANS64.TRYWAIT P0, [UR7+0x50], R3 ;  /* 0x00005003ff0075a7 */ /* 0x000e640008001107 */
[----:B-1----:R-:W-:Y:S05]  /*48d0*/  @!P0 BRA `(.L_x_78) ;  /* 0x0000003c00448947 */ /* 0x002fea0003800000 */
.L_x_166:
[----:B------:R-:W3:Y:S02]  /*48e0*/  SYNCS.PHASECHK.TRANS64.TRYWAIT P0, [UR7+0x58], R3 ;  /* 0x00005803ff0075a7 */ /* 0x000ee40008001107 */
[----:B---3--:R-:W-:Y:S05]  /*48f0*/  @!P0 BRA `(.L_x_79) ;  /* 0x0000003c00548947 */ /* 0x008fea0003800000 */
.L_x_168:
[----:B------:R-:W3:Y:S02]  /*4900*/  SYNCS.PHASECHK.TRANS64.TRYWAIT P0, [UR7+0x60], R3 ;  /* 0x00006003ff0075a7 */ /* 0x000ee40008001107 */
[----:B---3--:R-:W-:Y:S05]  /*4910*/  @!P0 BRA `(.L_x_80) ;  /* 0x0000003c00648947 */ /* 0x008fea0003800000 */
.L_x_170:
[----:B-1----:R-:W-:-:S07]  /*4920*/  MOV R0, UR7 ;  /* 0x0000000700007c02 */ /* 0x002fce0008000f00 */
.L_x_81:
[----:B-1----:R-:W-:-:S04]  /*4930*/  SHF.L.U32 R3, R32, 0x1f, RZ ;  /* 0x0000001f20037819 */ /* 0x002fc800000006ff */
[----:B------:R1:W3:Y:S03]  /*4940*/  SYNCS.PHASECHK.TRANS64.TRYWAIT P0, [R0+URZ+0x68], R3 ;  /* 0x00006803000075a7 */ /* 0x0002e600080011ff */
[----:B---3--:R-:W-:Y:S05]  /*4950*/  @!P0 NANOSLEEP.SYNCS 0x989680 ;  /* 0x009896800000895d */ /* 0x008fea0003900000 */
[----:B------:R-:W3:Y:S02]  /*4960*/  @!P0 SYNCS.PHASECHK.TRANS64 P0, [R0+URZ+0x68], R3 ;  /* 0x00006803000085a7 */ /* 0x000ee400080010ff */
[----:B--23--:R-:W-:Y:S05]  /*4970*/  @P0 EXIT ;  /* 0x000000000000094d */ /* 0x00cfea0003800000 */
[----:B------:R-:W-:Y:S05]  /*4980*/  BRA `(.L_x_81) ;  /* 0xfffffffc00e87947 */ /* 0x000fea000383ffff */
.L_x_66:
[----:B------:R-:W-:-:S06]  /*4990*/  UISETP.GE.AND UP1, UPT, UR8, 0x4, UPT ;  /* 0x000000040800788c */ /* 0x000fcc000bf26270 */
[----:B------:R-:W-:-:S13]  /*49a0*/  PLOP3.LUT P0, PT, PT, PT, UP1, 0x80, 0x8 ;  /* 0x000000000008781c */ /* 0x000fda0003f0f018 */
[----:B------:R-:W-:Y:S05]  /*49b0*/  @!P0 EXIT ;  /* 0x000000000000894d */ /* 0x000fea0003800000 */
[----:B------:R-:W-:Y:S01]  /*49c0*/  BAR.SYNC.DEFER_BLOCKING 0x6, 0xa0 ;  /* 0x0182800000007b1d */ /* 0x000fe20000010000 */
[C---:B------:R-:W-:Y:S01]  /*49d0*/  IMAD.SHL.U32 R7, R72.reuse, 0x20, RZ ;  /* 0x0000002048077824 */ /* 0x040fe200078e00ff */
[----:B------:R-:W-:Y:S01]  /*49e0*/  SHF.R.U32.HI R0, RZ, 0x1, R72 ;  /* 0x00000001ff007819 */ /* 0x000fe20000011648 */
[C---:B------:R-:W-:Y:S01]  /*49f0*/  IMAD.SHL.U32 R64, R72.reuse, 0x10, RZ ;  /* 0x0000001048407824 */ /* 0x040fe200078e00ff */
[C---:B------:R-:W-:Y:S01]  /*4a00*/  LOP3.LUT P0, RZ, R72.reuse, 0x4, RZ, 0xc0, !PT ;  /* 0x0000000448ff7812 */ /* 0x040fe2000780c0ff */
[----:B------:R-:W-:Y:S01]  /*4a10*/  IMAD.U32 R32, R72, 0x10000, RZ ;  /* 0x0001000048207824 */ /* 0x000fe200078e00ff */
[----:B------:R-:W-:Y:S02]  /*4a20*/  UMOV UR48, 0x400 ;  /* 0x0000040000307882 */ /* 0x000fe40000000000 */
[----:B------:R-:W1:Y:S01]  /*4a30*/  LDC R63, c[0x0][0x370] ;  /* 0x0000dc00ff3f7b82 */ /* 0x000e620000000800 */
[----:B------:R-:W-:Y:S01]  /*4a40*/  ULEA UR48, UR37, UR48, 0x18 ;  /* 0x0000003025307291 */ /* 0x000fe2000f8ec0ff */
[----:B------:R-:W-:Y:S01]  /*4a50*/  LOP3.LUT R5, R7, 0xc0, RZ, 0xc0, !PT ;  /* 0x000000c007057812 */ /* 0x000fe200078ec0ff */
[----:B------:R-:W-:Y:S01]  /*4a60*/  IMAD.MOV.U32 R71, RZ, RZ, 0x20 ;  /* 0x00000020ff477424 */ /* 0x000fe200078e00ff */
[----:B------:R-:W-:Y:S01]  /*4a70*/  LOP3.LUT R64, R64, 0x600, RZ, 0xc0, !PT ;  /* 0x0000060040407812 */ /* 0x000fe200078ec0ff */
[----:B------:R-:W-:Y:S01]  /*4a80*/  UIADD3 UR4, UPT, UPT, UR48, 0x200, URZ ;  /* 0x0000020030047890 */ /* 0x000fe2000fffe0ff */
[----:B------:R-:W-:Y:S01]  /*4a90*/  LOP3.LUT R0, R5, 0x8, R0, 0xf8, !PT ;  /* 0x0000000805007812 */ /* 0x000fe200078ef800 */
[----:B------:R-:W-:Y:S01]  /*4aa0*/  IMAD.SHL.U32 R5, R72, 0x4, RZ ;  /* 0x0000000448057824 */ /* 0x000fe200078e00ff */
[----:B------:R-:W2:Y:S01]  /*4ab0*/  LDC R28, c[0x0][0xb0c] ;  /* 0x0002c300ff1c7b82 */ /* 0x000ea20000000800 */
[----:B------:R-:W-:Y:S01]  /*4ac0*/  LOP3.LUT R64, R64, 0x20, R7, 0xf8, !PT ;  /* 0x0000002040407812 */ /* 0x000fe200078ef807 */
[----:B------:R-:W-:Y:S01]  /*4ad0*/  IMAD.MOV.U32 R70, RZ, RZ, 0x1 ;  /* 0x00000001ff467424 */ /* 0x000fe200078e00ff */
[----:B------:R-:W-:Y:S01]  /*4ae0*/  LOP3.LUT R32, R32, 0x600000, RZ, 0xc0, !PT ;  /* 0x0060000020207812 */ /* 0x000fe200078ec0ff */
[----:B------:R-:W-:Y:S01]  /*4af0*/  IMAD.MOV.U32 R30, RZ, RZ, RZ ;  /* 0x000000ffff1e7224 */ /* 0x000fe200078e00ff */
[----:B------:R-:W-:-:S02]  /*4b00*/  LOP3.LUT R5, R0, 0x18, R5, 0x78, !PT ;  /* 0x0000001800057812 */ /* 0x000fc400078e7805 */
[----:B------:R-:W-:Y:S02]  /*4b10*/  CS2R R68, SRZ ;  /* 0x0000000000447805 */ /* 0x000fe4000001ff00 */
[----:B------:R-:W-:Y:S01]  /*4b20*/  LOP3.LUT R64, R64, 0x100, R7, 0xf8, !PT ;  /* 0x0000010040407812 */ /* 0x000fe200078ef807 */
[----:B------:R-:W4:Y:S01]  /*4b30*/  LDC R61, c[0x0][0xb20] ;  /* 0x0002c800ff3d7b82 */ /* 0x000f220000000800 */
[----:B------:R-:W3:Y:S01]  /*4b40*/  LDS R3, [UR48+0x130] ;  /* 0x00013030ff037984 */ /* 0x000ee20008000800 */
[----:B------:R-:W-:Y:S01]  /*4b50*/  LOP3.LUT R72, R72, 0x60, RZ, 0xc0, !PT ;  /* 0x0000006048487812 */ /* 0x000fe200078ec0ff */
[----:B------:R-:W-:Y:S01]  /*4b60*/  IMAD.MOV.U32 R75, RZ, RZ, RZ ;  /* 0x000000ffff4b7224 */ /* 0x000fe200078e00ff */
[----:B------:R-:W-:Y:S01]  /*4b70*/  LOP3.LUT R64, R64, R5, RZ, 0xfc, !PT ;  /* 0x0000000540407212 */ /* 0x000fe200078efcff */
[----:B------:R-:W-:Y:S01]  /*4b80*/  IMAD.U32 R66, RZ, RZ, UR4 ;  /* 0x00000004ff427e24 */ /* 0x000fe2000f8e00ff */
[----:B------:R-:W-:Y:S01]  /*4b90*/  SEL R71, R71, 0xffffffe0, !P0 ;  /* 0xffffffe047477807 */ /* 0x000fe20004000000 */
[----:B------:R-:W1:Y:S01]  /*4ba0*/  LDCU.64 UR52, c[0x0][0x348] ;  /* 0x00006900ff3477ac */ /* 0x000e620008000a00 */
[----:B------:R-:W1:Y:S01]  /*4bb0*/  LDC R27, c[0x0][0xb30] ;  /* 0x0002cc00ff1b7b82 */ /* 0x000e620000000800 */
[----:B------:R-:W1:Y:S01]  /*4bc0*/  LDCU.64 UR38, c[0x0][0x888] ;  /* 0x00011100ff2677ac */ /* 0x000e620008000a00 */
[----:B------:R-:W1:Y:S06]  /*4bd0*/  LDCU.64 UR44, c[0x0][0x890] ;  /* 0x00011200ff2c77ac */ /* 0x000e6c0008000a00 */
[----:B------:R-:W1:Y:S01]  /*4be0*/  LDC.64 R56, c[0x0][0xb10] ;  /* 0x0002c400ff387b82 */ /* 0x000e620000000a00 */
[----:B------:R-:W-:Y:S01]  /*4bf0*/  UMOV UR49, URZ ;  /* 0x000000ff00317c82 */ /* 0x000fe20008000000 */
[----:B------:R-:W-:-:S06]  /*4c00*/  UMOV UR51, URZ ;  /* 0x000000ff00337c82 */ /* 0x000fcc0008000000 */
[----:B------:R-:W1:Y:S08]  /*4c10*/  LDC.64 R24, c[0x0][0xb18] ;  /* 0x0002c600ff187b82 */ /* 0x000e700000000a00 */
[----:B------:R-:W1:Y:S08]  /*4c20*/  LDC.64 R22, c[0x0][0xb28] ;  /* 0x0002ca00ff167b82 */ /* 0x000e700000000a00 */
[----:B------:R-:W1:Y:S01]  /*4c30*/  LDC.64 R54, c[0x0][0x8b0] ;  /* 0x00022c00ff367b82 */ /* 0x000e620000000a00 */
[----:B---3--:R-:W-:-:S07]  /*4c40*/  IMAD.IADD R32, R3, 0x1, R32 ;  /* 0x0000000103207824 */ /* 0x008fce00078e0220 */
[----:B------:R-:W3:Y:S08]  /*4c50*/  LDC.64 R52, c[0x0][0x8a8] ;  /* 0x00022a00ff347b82 */ /* 0x000ef00000000a00 */
[----:B--2-4-:R-:W1:Y:S02]  /*4c60*/  LDC R62, c[0x0][0x374] ;  /* 0x0000dd00ff3e7b82 */ /* 0x014e640000000800 */
.L_x_125:
[C---:B------:R-:W-:Y:S02]  /*4c70*/  LEA R0, R75.reuse, UR48, 0x3 ;  /* 0x000000304b007c11 */ /* 0x040fe4000f8e18ff */
[----:B------:R-:W-:Y:S02]  /*4c80*/  SHF.L.U32 R3, R68, 0x1f, RZ ;  /* 0x0000001f44037819 */ /* 0x000fe400000006ff */
[----:B------:R-:W-:Y:S02]  /*4c90*/  LEA R16, R75, UR48, 0x4 ;  /* 0x000000304b107c11 */ /* 0x000fe4000f8e20ff */
[----:B------:R-:W2:Y:S02]  /*4ca0*/  SYNCS.PHASECHK.TRANS64.TRYWAIT P0, [R0+URZ+0x80], R3 ;  /* 0x00008003000075a7 */ /* 0x000ea400080011ff */
[----:B-12---:R-:W-:Y:S05]  /*4cb0*/  @!P0 BRA `(.L_x_82) ;  /* 0x0000003800948947 */ /* 0x006fea0003800000 */
.L_x_171:
[----:B------:R-:W4:Y:S01]  /*4cc0*/  LDC.64 R12, c[0x0][0xb10] ;  /* 0x0002c400ff0c7b82 */ /* 0x000f220000000a00 */
[----:B------:R-:W3:Y:S01]  /*4cd0*/  LDS.128 R16, [R16+0x110] ;  /* 0x0001100010107984 */ /* 0x000ee20000000c00 */
[----:B-1----:R-:W-:Y:S01]  /*4ce0*/  ISETP.NE.AND P1, PT, R27, 0x1, PT ;  /* 0x000000011b00780c */ /* 0x002fe20003f25270 */
[----:B--2---:R-:W-:Y:S01]  /*4cf0*/  VIADD R0, R0, 0x90 ;  /* 0x0000009000007836 */ /* 0x004fe20000000000 */
[----:B------:R-:W-:Y:S04]  /*4d00*/  ISETP.GE.AND P0, PT, R26, 0x1, PT ;  /* 0x000000011a00780c */ /* 0x000fe80003f06270 */
[----:B------:R-:W1:Y:S01]  /*4d10*/  LDC.64 R10, c[0x0][0xb18] ;  /* 0x0002c600ff0a7b82 */ /* 0x000e620000000a00 */
[----:B------:R-:W-:Y:S01]  /*4d20*/  PRMT R0, RZ, 0x654, R0 ;  /* 0x00000654ff007816 */ /* 0x000fe20000000000 */
[----:B------:R-:W-:Y:S01]  /*4d30*/  @!PT LDS RZ, [RZ] ;  /* 0x00000000fffff984 */ /* 0x000fe20000000800 */
[----:B------:R-:W-:Y:S01]  /*4d40*/  @!PT LDS RZ, [RZ] ;  /* 0x00000000fffff984 */ /* 0x000fe20000000800 */
[----:B------:R-:W-:Y:S01]  /*4d50*/  @!PT LDS RZ, [RZ] ;  /* 0x00000000fffff984 */ /* 0x000fe20000000800 */
[----:B------:R-:W-:Y:S01]  /*4d60*/  @!PT LDS RZ, [RZ] ;  /* 0x00000000fffff984 */ /* 0x000fe20000000800 */
[----:B------:R2:W-:Y:S06]  /*4d70*/  MEMBAR.ALL.CTA ;  /* 0x0000000000007992 */ /* 0x0005ec0000008000 */
[----:B--2---:R-:W2:Y:S01]  /*4d80*/  FENCE.VIEW.ASYNC.S ;  /* 0x00000000000073c6 */ /* 0x004ea20000000000 */
[----:B------:R-:W1:Y:S08]  /*4d90*/  @!P1 LDC R14, c[0x0][0xb20] ;  /* 0x0002c800ff0e9b82 */ /* 0x000e700000000800 */
[----:B------:R-:W1:Y:S01]  /*4da0*/  @!P1 LDC R9, c[0x0][0xb0c] ;  /* 0x0002c300ff099b82 */ /* 0x000e620000000800 */
[----:B--2---:R2:W-:Y:S01]  /*4db0*/  SYNCS.ARRIVE.TRANS64.RED.A1T0 RZ, [R0+URZ], RZ ;  /* 0x000000ff00ff79a7 */ /* 0x0045e200081004ff */
[----:B---3--:R-:W-:Y:S04]  /*4dc0*/  LOP3.LUT P4, RZ, R18, 0x1, RZ, 0xc0, !PT ;  /* 0x0000000112ff7812 */ /* 0x008fe8000788c0ff */
[----:B------:R-:W-:Y:S09]  /*4dd0*/  P2R R73, PR, RZ, 0x10 ;  /* 0x00000010ff497803 */ /* 0x000ff20000000000 */
[----:B------:R-:W-:Y:S02]  /*4de0*/  @P4 MOV R31, R16 ;  /* 0x00000010001f4202 */ /* 0x000fe40000000f00 */
[----:B------:R-:W-:Y:S01]  /*4df0*/  @P4 LOP3.LUT R29, R17, 0xffff, RZ, 0xc0, !PT ;  /* 0x0000ffff111d4812 */ /* 0x000fe200078ec0ff */
[----:B--2-4-:R-:W-:Y:S06]  /*4e00*/  @!P0 BRA `(.L_x_83) ;  /* 0x0000000000a48947 */ /* 0x014fec0003800000 */
[----:B------:R-:W-:Y:S01]  /*4e10*/  IMAD.HI.U32 R36, R62, R25, RZ ;  /* 0x000000193e247227 */ /* 0x000fe200078e00ff */
[----:B------:R-:W-:Y:S02]  /*4e20*/  ISETP.NE.AND P0, PT, R24, 0x1, PT ;  /* 0x000000011800780c */ /* 0x000fe40003f05270 */
[----:B------:R-:W-:Y:S01]  /*4e30*/  ISETP.NE.AND P2, PT, R26, 0x1, PT ;  /* 0x000000011a00780c */ /* 0x000fe20003f45270 */
[-C--:B------:R-:W-:Y:S01]  /*4e40*/  IMAD.HI.U32 R34, R63, R56.reuse, RZ ;  /* 0x000000383f227227 */ /* 0x080fe200078e00ff */
[----:B------:R-:W-:Y:S02]  /*4e50*/  SHF.R.U32.HI R37, RZ, R61, R36 ;  /* 0x0000003dff257219 */ /* 0x000fe40000011624 */
[----:B------:R-:W-:Y:S01]  /*4e60*/  ISETP.NE.AND P3, PT, R28, 0x1, PT ;  /* 0x000000011c00780c */ /* 0x000fe20003f65270 */
[----:B------:R-:W-:Y:S01]  /*4e70*/  IMAD.HI.U32 R40, R29, R25, RZ ;  /* 0x000000191d287227 */ /* 0x000fe200078e00ff */
[----:B------:R-:W-:Y:S02]  /*4e80*/  SHF.R.U32.HI R34, RZ, R57, R34 ;  /* 0x00000039ff227219 */ /* 0x000fe40000011622 */
[----:B------:R-:W-:Y:S01]  /*4e90*/  SEL R3, R62, R37, !P0 ;  /* 0x000000253e037207 */ /* 0x000fe20004000000 */
[----:B------:R-:W-:Y:S01]  /*4ea0*/  IMAD.HI.U32 R38, R31, R56, RZ ;  /* 0x000000381f267227 */ /* 0x000fe200078e00ff */
[----:B------:R-:W-:Y:S03]  /*4eb0*/  SEL R7, R63, R34, !P3 ;  /* 0x000000223f077207 */ /* 0x000fe60005800000 */
[-C--:B------:R-:W-:Y:S01]  /*4ec0*/  IMAD.HI.U32 R34, R3, R22.reuse, RZ ;  /* 0x0000001603227227 */ /* 0x080fe200078e00ff */
[----:B------:R-:W-:Y:S03]  /*4ed0*/  SHF.R.U32.HI R38, RZ, R57, R38 ;  /* 0x00000039ff267219 */ /* 0x000fe60000011626 */
[----:B------:R-:W-:Y:S01]  /*4ee0*/  IMAD.HI.U32 R36, R7, R22, RZ ;  /* 0x0000001607247227 */ /* 0x000fe200078e00ff */
[----:B------:R-:W-:Y:S02]  /*4ef0*/  @P2 SHF.R.U32.HI R3, RZ, R23, R34 ;  /* 0x00000017ff032219 */ /* 0x000fe40000011622 */
[----:B------:R-:W-:Y:S02]  /*4f00*/  SHF.R.U32.HI R34, RZ, R61, R40 ;  /* 0x0000003dff227219 */ /* 0x000fe40000011628 */
[----:B------:R-:W-:Y:S01]  /*4f10*/  @P2 SHF.R.U32.HI R7, RZ, R23, R36 ;  /* 0x00000017ff072219 */ /* 0x000fe20000011624 */
[C---:B------:R-:W-:Y:S01]  /*4f20*/  IMAD R2, R26.reuse, R3, RZ ;  /* 0x000000031a027224 */ /* 0x040fe200078e02ff */
[----:B------:R-:W-:Y:S02]  /*4f30*/  SEL R5, R29, R34, !P0 ;  /* 0x000000221d057207 */ /* 0x000fe40004000000 */
[----:B------:R-:W-:Y:S01]  /*4f40*/  SEL R3, R31, R38, !P3 ;  /* 0x000000261f037207 */ /* 0x000fe20005800000 */
[----:B------:R-:W-:Y:S01]  /*4f50*/  IMAD R4, R26, R7, RZ ;  /* 0x000000071a047224 */ /* 0x000fe200078e02ff */
[C---:B------:R-:W-:Y:S01]  /*4f60*/  ISETP.GE.AND P0, PT, R5.reuse, R2, PT ;  /* 0x000000020500720c */ /* 0x040fe20003f06270 */
[----:B------:R-:W-:Y:S03]  /*4f70*/  IMAD.HI.U32 R6, R5, R22, RZ ;  /* 0x0000001605067227 */ /* 0x000fe600078e00ff */
[----:B------:R-:W-:Y:S01]  /*4f80*/  ISETP.GE.OR P0, PT, R3, R4, P0 ;  /* 0x000000040300720c */ /* 0x000fe20000706670 */
[----:B------:R-:W-:Y:S01]  /*4f90*/  IMAD.MOV R4, RZ, RZ, -R3 ;  /* 0x000000ffff047224 */ /* 0x000fe200078e0a03 */
[-C--:B------:R-:W-:Y:S03]  /*4fa0*/  SHF.R.U32.HI R6, RZ, R23.reuse, R6 ;  /* 0x00000017ff067219 */ /* 0x080fe60000011606 */
[----:B------:R-:W-:Y:S01]  /*4fb0*/  IMAD R31, R28, R4, R31 ;  /* 0x000000041c1f7224 */ /* 0x000fe200078e021f */
[----:B------:R-:W-:Y:S05]  /*4fc0*/  SEL R15, R5, R6, !P2 ;  /* 0x00000006050f7207 */ /* 0x000fea0005000000 */
[----:B------:R-:W-:Y:S02]  /*4fd0*/  IMAD.MOV R6, RZ, RZ, -R15 ;  /* 0x000000ffff067224 */ /* 0x000fe400078e0a0f */
[C---:B------:R-:W-:Y:S04]  /*4fe0*/  @!P0 IMAD.HI.U32 R2, R3.reuse, R22, RZ ;  /* 0x0000001603028227 */ /* 0x040fe800078e00ff */
[----:B------:R-:W-:Y:S01]  /*4ff0*/  IMAD R6, R26, R6, R5 ;  /* 0x000000061a067224 */ /* 0x000fe200078e0205 */
[----:B------:R-:W-:Y:S04]  /*5000*/  @!P0 SHF.R.U32.HI R2, RZ, R23, R2 ;  /* 0x00000017ff028219 */ /* 0x000fe80000011602 */
[----:B------:R-:W-:Y:S02]  /*5010*/  @!P0 SEL R0, R3, R2, !P2 ;  /* 0x0000000203008207 */ /* 0x000fe40005000000 */
[----:B------:R-:W-:Y:S02]  /*5020*/  IADD3 R2, PT, PT, -R5, RZ, RZ ;  /* 0x000000ff05027210 */ /* 0x000fe40007ffe1ff */
[----:B------:R-:W-:Y:S01]  /*5030*/  @!P0 IADD3 R8, PT, PT, R15, -R0, RZ ;  /* 0x800000000f088210 */ /* 0x000fe20007ffe0ff */
[----:B------:R-:W-:Y:S02]  /*5040*/  @!P0 IMAD R0, R7, R6, R0 ;  /* 0x0000000607008224 */ /* 0x000fe400078e0200 */
[----:B------:R-:W-:Y:S02]  /*5050*/  IMAD R29, R24, R2, R29 ;  /* 0x00000002181d7224 */ /* 0x000fe400078e021d */
[----:B------:R-:W-:Y:S02]  /*5060*/  @!P0 IMAD R5, R8, R26, R3 ;  /* 0x0000001a08058224 */ /* 0x000fe400078e0203 */
[----:B------:R-:W-:Y:S04]  /*5070*/  @!P0 IMAD.MOV.U32 R3, RZ, RZ, R0 ;  /* 0x000000ffff038224 */ /* 0x000fe800078e0000 */
[----:B------:R-:W-:Y:S02]  /*5080*/  IMAD R31, R3, R28, R31 ;  /* 0x0000001c031f7224 */ /* 0x000fe400078e021f */
[----:B------:R-:W-:Y:S07]  /*5090*/  IMAD R29, R5, R24, R29 ;  /* 0x00000018051d7224 */ /* 0x000fee00078e021d */
.L_x_83:
[----:B-1----:R-:W-:Y:S01]  /*50a0*/  @!P1 ISETP.NE.AND P0, PT, R10, 0x1, PT ;  /* 0x000000010a00980c */ /* 0x002fe20003f05270 */
[----:B------:R-:W-:Y:S01]  /*50b0*/  @!P1 IMAD.HI.U32 R3, R29, R11, RZ ;  /* 0x0000000b1d039227 */ /* 0x000fe200078e00ff */
[----:B------:R-:W-:Y:S01]  /*50c0*/  R2UR UR42, R21 ;  /* 0x00000000152a72ca */ /* 0x000fe200000e0000 */
[----:B------:R-:W-:Y:S01]  /*50d0*/  BSSY.RECONVERGENT B6, `(.L_x_84) ;  /* 0x0000031000067945 */ /* 0x000fe20003800200 */
[----:B------:R-:W-:Y:S01]  /*50e0*/  R2UR UR41, R20 ;  /* 0x00000000142972ca */ /* 0x000fe200000e0000 */
[----:B------:R-:W-:Y:S01]  /*50f0*/  @!P1 IMAD.HI.U32 R0, R31, R12, RZ ;  /* 0x0000000c1f009227 */ /* 0x000fe200078e00ff */
[----:B------:R-:W-:Y:S02]  /*5100*/  @!P1 SHF.R.U32.HI R2, RZ, R14, R3 ;  /* 0x0000000eff029219 */ /* 0x000fe40000011603 */
[----:B------:R-:W-:Y:S01]  /*5110*/  @!P1 ISETP.NE.AND P2, PT, R9, 0x1, PT ;  /* 0x000000010900980c */ /* 0x000fe20003f45270 */
[----:B------:R-:W-:Y:S01]  /*5120*/  VIADD R75, R75, 0x1 ;  /* 0x000000014b4b7836 */ /* 0x000fe20000000000 */
[----:B------:R-:W-:Y:S02]  /*5130*/  @!P1 SEL R2, R29, R2, !P0 ;  /* 0x000000021d029207 */ /* 0x000fe40004000000 */
[----:B------:R-:W-:Y:S02]  /*5140*/  @!P1 SHF.R.U32.HI R0, RZ, R13, R0 ;  /* 0x0000000dff009219 */ /* 0x000fe40000011600 */
[----:B------:R-:W-:Y:S01]  /*5150*/  LOP3.LUT P0, RZ, R66, 0x1b0, RZ, 0xc0, !PT ;  /* 0x000001b042ff7812 */ /* 0x000fe2000780c0ff */
[----:B------:R-:W-:Y:S01]  /*5160*/  USHF.L.U32 UR42, UR42, 0x6, URZ ;  /* 0x000000062a2a7899 */ /* 0x000fe200080006ff */
[----:B------:R-:W-:Y:S01]  /*5170*/  @!P1 SEL R3, R31, R0, !P2 ;  /* 0x000000001f039207 */ /* 0x000fe20005000000 */
[----:B------:R-:W-:Y:S01]  /*5180*/  USHF.L.U32 UR41, UR41, 0x7, URZ ;  /* 0x0000000729297899 */ /* 0x000fe200080006ff */
[----:B------:R-:W-:Y:S03]  /*5190*/  @P4 SHF.R.U32.HI R67, RZ, 0x10, R17 ;  /* 0x00000010ff434819 */ /* 0x000fe60000011611 */
[----:B------:R-:W-:Y:S02]  /*51a0*/  @!P1 IMAD.IADD R0, R2, 0x1, -R3 ;  /* 0x0000000102009824 */ /* 0x000fe400078e0a03 */
[----:B------:R-:W-:Y:S02]  /*51b0*/  @!P1 IMAD.IADD R2, R3, 0x1, -R2 ;  /* 0x0000000103029824 */ /* 0x000fe400078e0a02 */
[----:B------:R-:W-:Y:S02]  /*51c0*/  @!P1 IMAD R31, R0, R9, R31 ;  /* 0x00000009001f9224 */ /* 0x000fe400078e021f */
[----:B------:R-:W-:Y:S01]  /*51d0*/  @!P1 IMAD R29, R2, R10, R29 ;  /* 0x0000000a021d9224 */ /* 0x000fe200078e021d */
[----:B------:R-:W-:Y:S06]  /*51e0*/  @!P0 BRA `(.L_x_85) ;  /* 0x00000000007c8947 */ /* 0x000fec0003800000 */
[----:B------:R-:W1:Y:S01]  /*51f0*/  LDCU.64 UR8, c[0x4][0x80] ;  /* 0x01001000ff0877ac */ /* 0x000e620008000a00 */
[----:B------:R-:W-:Y:S01]  /*5200*/  MOV R2, 0x0 ;  /* 0x0000000000027802 */ /* 0x000fe20000000f00 */
[----:B------:R-:W-:Y:S02]  /*5210*/  HFMA2 R12, -RZ, RZ, 0, 5.9604644775390625e-08 ;  /* 0x00000001ff0c7431 */ /* 0x000fe400000001ff */
[----:B------:R-:W-:Y:S01]  /*5220*/  IMAD.MOV.U32 R8, RZ, RZ, 0x70 ;  /* 0x00000070ff087424 */ /* 0x000fe200078e00ff */
[----:B------:R2:W3:Y:S01]  /*5230*/  LDC.64 R14, c[0x4][R2] ;  /* 0x01000000020e7b82 */ /* 0x0004e20000000a00 */
[----:B------:R-:W4:Y:S01]  /*5240*/  LDCU.64 UR6, c[0x4][0x88] ;  /* 0x01001100ff0677ac */ /* 0x000f220008000a00 */
[----:B------:R-:W-:Y:S01]  /*5250*/  IMAD.MOV.U32 R13, RZ, RZ, RZ ;  /* 0x000000ffff0d7224 */ /* 0x000fe200078e00ff */
[----:B------:R-:W2:Y:S01]  /*5260*/  LDCU.64 UR4, c[0x4][0x8] ;  /* 0x01000100ff0477ac */ /* 0x000ea20008000a00 */
[----:B-1----:R-:W-:Y:S01]  /*5270*/  MOV R5, UR9 ;  /* 0x0000000900057c02 */ /* 0x002fe20008000f00 */
[----:B------:R-:W-:Y:S01]  /*5280*/  IMAD.U32 R4, RZ, RZ, UR8 ;  /* 0x00000008ff047e24 */ /* 0x000fe2000f8e00ff */
[----:B----4-:R-:W-:Y:S01]  /*5290*/  MOV R7, UR7 ;  /* 0x0000000700077c02 */ /* 0x010fe20008000f00 */
[----:B------:R-:W-:Y:S01]  /*52a0*/  IMAD.U32 R6, RZ, RZ, UR6 ;  /* 0x00000006ff067e24 */ /* 0x000fe2000f8e00ff */
[----:B--2---:R-:W-:Y:S01]  /*52b0*/  MOV R11, UR5 ;  /* 0x00000005000b7c02 */ /* 0x004fe20008000f00 */
[----:B------:R-:W-:Y:S02]  /*52c0*/  IMAD.U32 R10, RZ, RZ, UR4 ;  /* 0x00000004ff0a7e24 */ /* 0x000fe4000f8e00ff */
[----:B------:R-:W-:Y:S07]  /*52d0*/  LEPC R20, `(.L_x_86) ;  /* 0x000000001014794e */ /* 0x000fee0000000000 */
[----:B---3-5:R-:W-:Y:S05]  /*52e0*/  CALL.ABS.NOINC R14 ;  /* 0x000000000e007343 */ /* 0x028fea0003c00000 */
.L_x_86:
[----:B------:R-:W1:Y:S01]  /*52f0*/  LDCU.64 UR8, c[0x4][0x80] ;  /* 0x01001000ff0877ac */ /* 0x000e620008000a00 */
[----:B------:R-:W2:Y:S01]  /*5300*/  LDC.64 R2, c[0x4][R2] ;  /* 0x0100000002027b82 */ /* 0x000ea20000000a00 */
[----:B------:R-:W-:Y:S02]  /*5310*/  HFMA2 R12, -RZ, RZ, 0, 5.9604644775390625e-08 ;  /* 0x00000001ff0c7431 */ /* 0x000fe400000001ff */
[----:B------:R-:W-:Y:S02]  /*5320*/  IMAD.MOV.U32 R8, RZ, RZ, 0x70 ;  /* 0x00000070ff087424 */ /* 0x000fe400078e00ff */
[----:B------:R-:W-:Y:S01]  /*5330*/  IMAD.MOV.U32 R13, RZ, RZ, RZ ;  /* 0x000000ffff0d7224 */ /* 0x000fe200078e00ff */
[----:B------:R-:W3:Y:S01]  /*5340*/  LDCU.64 UR6, c[0x4][0x88] ;  /* 0x01001100ff0677ac */ /* 0x000ee20008000a00 */
[----:B------:R-:W4:Y:S01]  /*5350*/  LDCU.64 UR4, c[0x4][0x8] ;  /* 0x01000100ff0477ac */ /* 0x000f220008000a00 */
[----:B-1----:R-:W-:Y:S02]  /*5360*/  MOV R4, UR8 ;  /* 0x0000000800047c02 */ /* 0x002fe40008000f00 */
[----:B------:R-:W-:Y:S02]  /*5370*/  MOV R5, UR9 ;  /* 0x0000000900057c02 */ /* 0x000fe40008000f00 */
[----:B---3--:R-:W-:Y:S01]  /*5380*/  MOV R7, UR7 ;  /* 0x0000000700077c02 */ /* 0x008fe20008000f00 */
[----:B------:R-:W-:Y:S01]  /*5390*/  IMAD.U32 R6, RZ, RZ, UR6 ;  /* 0x00000006ff067e24 */ /* 0x000fe2000f8e00ff */
[----:B----4-:R-:W-:Y:S01]  /*53a0*/  MOV R11, UR5 ;  /* 0x00000005000b7c02 */ /* 0x010fe20008000f00 */
[----:B------:R-:W-:Y:S02]  /*53b0*/  IMAD.U32 R10, RZ, RZ, UR4 ;  /* 0x00000004ff0a7e24 */ /* 0x000fe4000f8e00ff */
[----:B------:R-:W-:Y:S07]  /*53c0*/  LEPC R20, `(.L_x_85) ;  /* 0x000000001014794e */ /* 0x000fee0000000000 */
[----:B--2---:R-:W-:Y:S05]  /*53d0*/  CALL.ABS.NOINC R2 ;  /* 0x0000000002007343 */ /* 0x004fea0003c00000 */
.L_x_85:
[----:B------:R-:W-:Y:S05]  /*53e0*/  BSYNC.RECONVERGENT B6 ;  /* 0x0000000000067941 */ /* 0x000fea0003800200 */
.L_x_84:
[----:B------:R-:W-:Y:S01]  /*53f0*/  ISETP.NE.U32.AND P4, PT, R54, RZ, PT ;  /* 0x000000ff3600720c */ /* 0x000fe20003f85070 */
[----:B------:R-:W-:Y:S01]  /*5400*/  UISETP.NE.AND UP2, UPT, UR50, URZ, UPT ;  /* 0x000000ff3200728c */ /* 0x000fe2000bf45270 */
[----:B------:R-:W-:Y:S01]  /*5410*/  ISETP.NE.U32.AND P2, PT, RZ, UR38, PT ;  /* 0x00000026ff007c0c */ /* 0x000fe2000bf45070 */
[----:B------:R-:W-:Y:S01]  /*5420*/  UISETP.NE.U32.AND UP1, UPT, UR44, URZ, UPT ;  /* 0x000000ff2c00728c */ /* 0x000fe2000bf25070 */
[----:B------:R-:W-:Y:S01]  /*5430*/  ISETP.NE.AND.EX P4, PT, R55, RZ, PT, P4 ;  /* 0x000000ff3700720c */ /* 0x000fe20003f85340 */
[----:B------:R-:W-:Y:S01]  /*5440*/  UPLOP3.LUT UP0, UPT, UPT, UPT, UPT, 0x40, 0x4 ;  /* 0x000000000004789c */ /* 0x000fe20003f0e870 */
[----:B------:R-:W-:Y:S01]  /*5450*/  ISETP.NE.AND.EX P2, PT, RZ, UR39, PT, P2 ;  /* 0x00000027ff007c0c */ /* 0x000fe2000bf45320 */
[----:B------:R-:W-:Y:S01]  /*5460*/  UISETP.NE.AND.EX UP1, UPT, UR45, URZ, UPT, UP1 ;  /* 0x000000ff2d00728c */ /* 0x000fe2000bf25310 */
[----:B------:R-:W-:Y:S04]  /*5470*/  PLOP3.LUT P1, PT, PT, PT, UP2, 0x80, 0x8 ;  /* 0x000000000008781c */ /* 0x000fe80003f2f028 */
[----:B------:R-:W-:Y:S06]  /*5480*/  @UP2 UPLOP3.LUT UP0, UPT, UPT, UPT, UP1, 0x80, 0x8 ;  /* 0x000000000008289c */ /* 0x000fec0003f0f010 */
[----:B------:R-:W-:Y:S01]  /*5490*/  PLOP3.LUT P0, PT, PT, PT, UP0, 0x80, 0x8 ;  /* 0x000000000008781c */ /* 0x000fe20003f0f008 */
[----:B------:R-:W-:Y:S01]  /*54a0*/  @!UPT UIADD3 URZ, UPT, UPT, URZ, URZ, URZ ;  /* 0x000000fffffff290 */ /* 0x000fe2000fffe0ff */
[----:B------:R-:W-:Y:S11]  /*54b0*/  BRA.U !UP1, `(.L_x_87) ;  /* 0x0000000109387547 */ /* 0x000ff6000b800000 */
[----:B------:R-:W-:Y:S01]  /*54c0*/  UISETP.NE.U32.AND UP0, UPT, UR38, URZ, UPT ;  /* 0x000000ff2600728c */ /* 0x000fe2000bf05070 */
[----:B------:R-:W-:Y:S02]  /*54d0*/  HFMA2 R0, -RZ, RZ, 0, 5.9604644775390625e-08 ;  /* 0x00000001ff007431 */ /* 0x000fe400000001ff */
[----:B------:R-:W-:Y:S01]  /*54e0*/  IMAD.MOV.U32 R59, RZ, RZ, 0x1 ;  /* 0x00000001ff3b7424 */ /* 0x000fe200078e00ff */
[----:B------:R-:W-:Y:S06]  /*54f0*/  UISETP.NE.AND.EX UP0, UPT, UR39, URZ, UPT, UP0 ;  /* 0x000000ff2700728c */ /* 0x000fec000bf05300 */
[----:B------:R-:W-:Y:S05]  /*5500*/  PLOP3.LUT P3, PT, PT, PT, UP0, 0x80, 0x8 ;  /* 0x000000000008781c */ /* 0x000fea0003f6f008 */
[----:B------:R-:W1:Y:S01]  /*5510*/  @UP0 LDCU.64 UR6, c[0x0][0x888] ;  /* 0x00011100ff0607ac */ /* 0x000e620008000a00 */
[----:B------:R-:W-:Y:S07]  /*5520*/  @UP0 UIMAD UR4, UR36, UR44, URZ ;  /* 0x0000002c240402a4 */ /* 0x000fee000f8e02ff */
[----:B------:R-:W-:Y:S01]  /*5530*/  @!P3 PRMT R59, R0, 0x7610, R59 ;  /* 0x00007610003bb816 */ /* 0x000fe2000000003b */
[----:B-1----:R-:W-:Y:S03]  /*5540*/  @UP0 UIMAD.WIDE UR6, UR4, 0x4, UR6 ;  /* 0x00000004040608a5 */ /* 0x002fe6000f8e0206 */
[----:B------:R-:W1:Y:S03]  /*5550*/  @!UP0 LDCU UR4, c[0x0][0x880] ;  /* 0x00011000ff0487ac */ /* 0x000e660008000800 */
[----:B------:R-:W-:Y:S01]  /*5560*/  IMAD.U32 R2, RZ, RZ, UR6 ;  /* 0x00000006ff027e24 */ /* 0x000fe2000f8e00ff */
[----:B------:R-:W-:Y:S05]  /*5570*/  MOV R3, UR7 ;  /* 0x0000000700037c02 */ /* 0x000fea0008000f00 */
[----:B-----5:R2:W5:Y:S02]  /*5580*/  @P3 LDG.E R35, desc[UR46][R2.64] ;  /* 0x0000002e02233981 */ /* 0x020564000c1e1900 */
[----:B-12---:R-:W-:Y:S02]  /*5590*/  @!P3 IMAD.U32 R35, RZ, RZ, UR4 ;  /* 0x00000004ff23be24 */ /* 0x006fe4000f8e00ff */
.L_x_87:
[----:B------:R-:W-:Y:S05]  /*55a0*/  @!P4 BRA `(.L_x_88) ;  /* 0x000000000020c947 */ /* 0x000fea0003800000 */
[----:B------:R-:W-:Y:S04]  /*55b0*/  ISETP.NE.U32.AND P3, PT, R52, RZ, PT ;  /* 0x000000ff3400720c */ /* 0x000fe80003f65070 */
[----:B------:R-:W-:Y:S11]  /*55c0*/  ISETP.NE.AND.EX P3, PT, R53, RZ, PT, P3 ;  /* 0x000000ff3500720c */ /* 0x000ff60003f65330 */
[----:B------:R-:W-:Y:S02]  /*55d0*/  @!UPT UIADD3 URZ, UPT, UPT, URZ, URZ, URZ ;  /* 0x000000fffffff290 */ /* 0x000fe4000fffe0ff */
[----:B------:R-:W1:Y:S01]  /*55e0*/  @P3 LDC.64 R2, c[0x0][0x8a8] ;  /* 0x00022a00ff023b82 */ /* 0x000e620000000a00 */
[----:B------:R-:W-:Y:S04]  /*55f0*/  @P3 IMAD R0, R54, UR36, RZ ;  /* 0x0000002436003c24 */ /* 0x000fe8000f8e02ff */
[----:B-1----:R-:W-:Y:S05]  /*5600*/  @P3 IMAD.WIDE R2, R0, 0x4, R2 ;  /* 0x0000000400023825 */ /* 0x002fea00078e0202 */
[----:B-----5:R1:W5:Y:S02]  /*5610*/  @P3 LDG.E R33, desc[UR46][R2.64] ;  /* 0x0000002e02213981 */ /* 0x020364000c1e1900 */
[----:B-1----:R-:W2:Y:S02]  /*5620*/  @!P3 LDC R33, c[0x0][0x8a0] ;  /* 0x00022800ff21bb82 */ /* 0x002ea40000000800 */
.L_x_88:
[----:B-----5:R-:W-:Y:S01]  /*5630*/  FSETP.NEU.AND P3, PT, R35, RZ, PT ;  /* 0x000000ff2300720b */ /* 0x020fe20003f6d000 */
[----:B------:R-:W-:Y:S01]  /*5640*/  IMAD.SHL.U32 R80, R64, 0x2, RZ ;  /* 0x0000000240507824 */ /* 0x000fe200078e00ff */
[----:B------:R-:W-:Y:S01]  /*5650*/  SEL R7, RZ, 0xffffffff, P2 ;  /* 0xffffffffff077807 */ /* 0x000fe20001000000 */
[----:B------:R-:W-:Y:S01]  /*5660*/  BSSY B1, `(.L_x_89) ;  /* 0x0000036000017945 */ /* 0x000fe20003800000 */
[----:B------:R-:W-:Y:S01]  /*5670*/  @P1 LOP3.LUT P2, RZ, R59, 0xff, RZ, 0xc0, !PT ;  /* 0x000000ff3bff1812 */ /* 0x000fe2000784c0ff */
[----:B------:R-:W-:Y:S01]  /*5680*/  VIADD R78, R80, UR48 ;  /* 0x00000030504e7c36 */ /* 0x000fe20008000000 */
[----:B------:R-:W-:Y:S01]  /*5690*/  @P1 SEL R2, RZ, 0xffffffff, P3 ;  /* 0xffffffffff021807 */ /* 0x000fe20001800000 */
[----:B------:R-:W-:Y:S01]  /*56a0*/  IMAD.MOV.U32 R81, RZ, RZ, 0x1 ;  /* 0x00000001ff517424 */ /* 0x000fe200078e00ff */
[----:B------:R-:W-:Y:S01]  /*56b0*/  LOP3.LUT R70, R70, 0x1, RZ, 0x3c, !PT ;  /* 0x0000000146467812 */ /* 0x000fe200078e3cff */
[----:B------:R-:W-:Y:S01]  /*56c0*/  IMAD.MOV.U32 R39, RZ, RZ, RZ ;  /* 0x000000ffff277224 */ /* 0x000fe200078e00ff */
[----:B------:R-:W-:Y:S02]  /*56d0*/  @P0 SEL R2, R7, R2, !P2 ;  /* 0x0000000207020207 */ /* 0x000fe40005000000 */
[----:B------:R-:W-:Y:S02]  /*56e0*/  CS2R R50, SRZ ;  /* 0x0000000000327805 */ /* 0x000fe4000001ff00 */
[----:B------:R-:W-:Y:S02]  /*56f0*/  LEA R79, R30, UR48, 0x3 ;  /* 0x000000301e4f7c11 */ /* 0x000fe4000f8e18ff */
[----:B------:R-:W-:Y:S02]  /*5700*/  CS2R R48, SRZ ;  /* 0x0000000000307805 */ /* 0x000fe4000001ff00 */
[----:B------:R-:W-:Y:S02]  /*5710*/  @P1 LOP3.LUT R2, R2, 0x1, RZ, 0xc0, !PT ;  /* 0x0000000102021812 */ /* 0x000fe400078ec0ff */
[----:B------:R-:W-:Y:S02]  /*5720*/  CS2R R42, SRZ ;  /* 0x00000000002a7805 */ /* 0x000fe4000001ff00 */
[----:B------:R-:W-:Y:S02]  /*5730*/  SHF.L.U32 R0, R69, 0x1f, RZ ;  /* 0x0000001f45007819 */ /* 0x000fe400000006ff */
[----:B------:R-:W-:Y:S02]  /*5740*/  CS2R R40, SRZ ;  /* 0x0000000000287805 */ /* 0x000fe4000001ff00 */
[----:B------:R-:W-:Y:S01]  /*5750*/  ISETP.NE.U32.OR P5, PT, R2, 0x1, !P1 ;  /* 0x000000010200780c */ /* 0x000fe20004fa5470 */
[----:B------:R-:W-:Y:S01]  /*5760*/  IMAD.IADD R77, R71, 0x1, R78 ;  /* 0x00000001474d7824 */ /* 0x000fe200078e024e */
[----:B------:R-:W-:Y:S02]  /*5770*/  PLOP3.LUT P2, PT, PT, PT, UP1, 0x80, 0x8 ;  /* 0x000000000008781c */ /* 0x000fe40003f4f018 */
[----:B------:R-:W-:Y:S02]  /*5780*/  LEA.HI R5, R30, R30, RZ, 0x1 ;  /* 0x0000001e1e057211 */ /* 0x000fe400078f08ff */
[----:B------:R-:W-:Y:S02]  /*5790*/  LOP3.LUT P4, R74, R59, 0xff, RZ, 0xc0, !PT ;  /* 0x000000ff3b4a7812 */ /* 0x000fe4000788c0ff */
[----:B------:R-:W-:Y:S01]  /*57a0*/  SEL R2, RZ, 0xffffffff, P3 ;  /* 0xffffffffff027807 */ /* 0x000fe20001800000 */
[C---:B------:R-:W-:Y:S01]  /*57b0*/  IMAD.SHL.U32 R3, R5.reuse, 0x40, RZ ;  /* 0x0000004005037824 */ /* 0x040fe200078e00ff */
[----:B------:R-:W-:Y:S02]  /*57c0*/  LOP3.LUT R5, R5, 0xffe, RZ, 0xc0, !PT ;  /* 0x00000ffe05057812 */ /* 0x000fe400078ec0ff */
[----:B------:R-:W-:Y:S02]  /*57d0*/  P2R R76, PR, RZ, 0x20 ;  /* 0x00000020ff4c7803 */ /* 0x000fe40000000000 */
[----:B------:R-:W-:Y:S01]  /*57e0*/  @P5 SHF.L.U32 R4, R70, 0x1f, RZ ;  /* 0x0000001f46045819 */ /* 0x000fe200000006ff */
[----:B------:R-:W-:Y:S01]  /*57f0*/  IMAD.IADD R34, R30, 0x1, -R5 ;  /* 0x000000011e227824 */ /* 0x000fe200078e0a05 */
[----:B------:R-:W-:Y:S02]  /*5800*/  @P2 SEL R2, R7, R2, !P4 ;  /* 0x0000000207022207 */ /* 0x000fe40006000000 */
[----:B------:R-:W1:Y:S01]  /*5810*/  @P5 SYNCS.PHASECHK.TRANS64.TRYWAIT P1, [UR48+0x30], R4 ;  /* 0x00003004ff0055a7 */ /* 0x000e620008021130 */
[----:B------:R-:W-:Y:S02]  /*5820*/  LOP3.LUT R3, R3, 0xffffff80, RZ, 0xc0, !PT ;  /* 0xffffff8003037812 */ /* 0x000fe400078ec0ff */
[----:B------:R-:W-:Y:S03]  /*5830*/  LOP3.LUT R2, R2, 0x1, RZ, 0xc0, !PT ;  /* 0x0000000102027812 */ /* 0x000fe600078ec0ff */
[----:B------:R-:W-:Y:S01]  /*5840*/  IMAD.IADD R3, R32, 0x1, R3 ;  /* 0x0000000120037824 */ /* 0x000fe200078e0203 */
[----:B------:R-:W-:Y:S03]  /*5850*/  ISETP.NE.U32.AND P2, PT, R2, 0x1, PT ;  /* 0x000000010200780c */ /* 0x000fe60003f45070 */
[----:B------:R-:W-:Y:S01]  /*5860*/  IMAD R34, R34, 0x100000, R3 ;  /* 0x0010000022227824 */ /* 0x000fe200078e0203 */
[----:B------:R-:W-:Y:S01]  /*5870*/  P2R R82, PR, RZ, 0x4 ;  /* 0x00000004ff527803 */ /* 0x000fe20000000000 */
[----:B------:R3:W4:Y:S01]  /*5880*/  SYNCS.PHASECHK.TRANS64.TRYWAIT P0, [R79+URZ+0xa0], R0 ;  /* 0x0000a0004f0075a7 */ /* 0x00072200080011ff */
[----:B-1----:R-:W-:Y:S01]  /*5890*/  @P5 SEL R81, RZ, 0x1, !P1 ;  /* 0x00000001ff515807 */ /* 0x002fe20004800000 */
[----:B---3--:R-:W-:Y:S06]  /*58a0*/  @!P5 BRA `(.L_x_90) ;  /* 0x000000000044d947 */ /* 0x008fec0003800000 */
[----:B------:R-:W-:Y:S01]  /*58b0*/  IMAD.MOV.U32 R50, RZ, RZ, RZ ;  /* 0x000000ffff327224 */ /* 0x000fe200078e00ff */
[----:B------:R-:W-:Y:S01]  /*58c0*/  ISETP.NE.AND P1, PT, R81, RZ, PT ;  /* 0x000000ff5100720c */ /* 0x000fe20003f25270 */
[----:B------:R-:W-:Y:S01]  /*58d0*/  BSSY B0, `(.L_x_91) ;  /* 0x0000008000007945 */ /* 0x000fe20003800000 */
[----:B------:R-:W-:Y:S02]  /*58e0*/  CS2R R42, SRZ ;  /* 0x00000000002a7805 */ /* 0x000fe4000001ff00 */
[----:B------:R-:W-:Y:S02]  /*58f0*/  CS2R R40, SRZ ;  /* 0x0000000000287805 */ /* 0x000fe4000001ff00 */
[----:B------:R-:W-:Y:S07]  /*5900*/  CS2R R48, SRZ ;  /* 0x0000000000307805 */ /* 0x000fee000001ff00 */
[----:B------:R-:W-:Y:S05]  /*5910*/  @P1 BRA `(.L_x_92) ;  /* 0x00000000000c1947 */ /* 0x000fea0003800000 */
[----:B------:R-:W-:Y:S04]  /*5920*/  SHF.L.U32 R3, R70, 0x1f, RZ ;  /* 0x0000001f46037819 */ /* 0x000fe800000006ff */
[----:B------:R-:W1:Y:S02]  /*5930*/  SYNCS.PHASECHK.TRANS64.TRYWAIT P1, [UR48+0x30], R3 ;  /* 0x00003003ff0075a7 */ /* 0x000e640008021130 */
[----:B-1----:R-:W-:Y:S05]  /*5940*/  @!P1 BRA `(.L_x_93) ;  /* 0x0000002c00849947 */ /* 0x002fea0003800000 */
.L_x_92:
[----:B------:R-:W-:Y:S05]  /*5950*/  BSYNC B0 ;  /* 0x0000000000007941 */ /* 0x000fea0003800000 */
.L_x_91:
[----:B------:R-:W-:Y:S01]  /*5960*/  ISETP.NE.AND P1, PT, R82, RZ, PT ;  /* 0x000000ff5200720c */ /* 0x000fe20003f25270 */
[----:B------:R-:W-:Y:S11]  /*5970*/  HFMA2 R39, -RZ, RZ, 0, 5.9604644775390625e-08 ;  /* 0x00000001ff277431 */ /* 0x000ff600000001ff */
[----:B------:R-:W-:Y:S01]  /*5980*/  @!UPT UIADD3 URZ, UPT, UPT, URZ, URZ, URZ ;  /* 0x000000fffffff290 */ /* 0x000fe2000fffe0ff */
[----:B------:R-:W-:Y:S05]  /*5990*/  @P1 WARPSYNC.ALL ;  /* 0x0000000000001948 */ /* 0x000fea0003800000 */
[----:B------:R3:W1:Y:S04]  /*59a0*/  @P1 LDSM.16.M88.4 R40, [R80+UR48+0x200] ;  /* 0x000200305028183b */ /* 0x0006680008000200 */
[----:B------:R3:W1:Y:S02]  /*59b0*/  @P1 LDSM.16.M88.4 R48, [R77+0x200] ;  /* 0x000200004d30183b */ /* 0x0006640000000200 */
.L_x_90:
[----:B------:R-:W-:Y:S05]  /*59c0*/  BSYNC B1 ;  /* 0x0000000000017941 */ /* 0x000fea0003800000 */
.L_x_89:
[----:B-1----:R-:W-:Y:S04]  /*59d0*/  SHF.R.U32.HI R2, RZ, 0x15, R34 ;  /* 0x00000015ff027819 */ /* 0x002fe80000011622 */
[----:B------:R-:W-:Y:S01]  /*59e0*/  LOP3.LUT P1, RZ, R2, 0x3, R65, 0x48, !PT ;  /* 0x0000000302ff7812 */ /* 0x000fe20007824841 */
[----:B------:R-:W-:Y:S01]  /*59f0*/  @!UPT UIADD3 URZ, UPT, UPT, URZ, URZ, URZ ;  /* 0x000000fffffff290 */ /* 0x000fe2000fffe0ff */
[----:B----4-:R-:W-:Y:S11]  /*5a00*/  @P0 BRA `(.L_x_94) ;  /* 0x0000000000080947 */ /* 0x010ff60003800000 */
[----:B------:R-:W1:Y:S02]  /*5a10*/  SYNCS.PHASECHK.TRANS64.TRYWAIT P0, [R79+URZ+0xa0], R0 ;  /* 0x0000a0004f0075a7 */ /* 0x000e6400080011ff */
[----:B-1----:R-:W-:Y:S05]  /*5a20*/  @!P0 BRA `(.L_x_95) ;  /* 0x0000002c00648947 */ /* 0x002fea0003800000 */
.L_x_94:
[----:B------:R-:W-:Y:S05]  /*5a30*/  @!P1 BRA `(.L_x_96) ;  /* 0x0000000000409947 */ /* 0x000fea0003800000 */
[----:B------:R-:W4:Y:S01]  /*5a40*/  LDCU.64 UR8, c[0x4][0x70] ;  /* 0x01000e00ff0877ac */ /* 0x000f220008000a00 */
[----:B------:R-:W-:Y:S01]  /*5a50*/  MOV R3, 0x0 ;  /* 0x0000000000037802 */ /* 0x000fe20000000f00 */
[----:B------:R-:W-:Y:S02]  /*5a60*/  HFMA2 R12, -RZ, RZ, 0, 5.9604644775390625e-08 ;  /* 0x00000001ff0c7431 */ /* 0x000fe400000001ff */
[----:B------:R-:W-:Y:S02]  /*5a70*/  IMAD.MOV.U32 R8, RZ, RZ, 0x192 ;  /* 0x00000192ff087424 */ /* 0x000fe400078e00ff */
[----:B------:R-:W-:Y:S01]  /*5a80*/  IMAD.MOV.U32 R13, RZ, RZ, RZ ;  /* 0x000000ffff0d7224 */ /* 0x000fe200078e00ff */
[----:B------:R-:W5:Y:S01]  /*5a90*/  LDCU.64 UR6, c[0x4][0x78] ;  /* 0x01000f00ff0677ac */ /* 0x000f620008000a00 */
[----:B------:R-:W1:Y:S01]  /*5aa0*/  LDC.64 R2, c[0x4][R3] ;  /* 0x0100000003027b82 */ /* 0x000e620000000a00 */
[----:B------:R-:W2:Y:S01]  /*5ab0*/  LDCU.64 UR4, c[0x4][0x10] ;  /* 0x01000200ff0477ac */ /* 0x000ea20008000a00 */
[----:B----4-:R-:W-:Y:S01]  /*5ac0*/  MOV R5, UR9 ;  /* 0x0000000900057c02 */ /* 0x010fe20008000f00 */
[----:B------:R-:W-:Y:S01]  /*5ad0*/  IMAD.U32 R4, RZ, RZ, UR8 ;  /* 0x00000008ff047e24 */ /* 0x000fe2000f8e00ff */
[----:B-----5:R-:W-:Y:S01]  /*5ae0*/  MOV R7, UR7 ;  /* 0x0000000700077c02 */ /* 0x020fe20008000f00 */
[----:B------:R-:W-:Y:S01]  /*5af0*/  IMAD.U32 R6, RZ, RZ, UR6 ;  /* 0x00000006ff067e24 */ /* 0x000fe2000f8e00ff */
[----:B--2---:R-:W-:Y:S01]  /*5b00*/  MOV R11, UR5 ;  /* 0x00000005000b7c02 */ /* 0x004fe20008000f00 */
[----:B------:R-:W-:Y:S02]  /*5b10*/  IMAD.U32 R10, RZ, RZ, UR4 ;  /* 0x00000004ff0a7e24 */ /* 0x000fe4000f8e00ff */
[----:B------:R-:W-:Y:S07]  /*5b20*/  LEPC R20, `(.L_x_96) ;  /* 0x000000001014794e */ /* 0x000fee0000000000 */
[----:B-1-3--:R-:W-:Y:S05]  /*5b30*/  CALL.ABS.NOINC R2 ;  /* 0x0000000002007343 */ /* 0x00afea0003c00000 */
.L_x_96:
[----:B------:R-:W-:Y:S05]  /*5b40*/  WARPSYNC.ALL ;  /* 0x0000000000007948 */ /* 0x000fea0003800000 */
[----:B------:R-:W-:Y:S01]  /*5b50*/  R2UR UR4, R34 ;  /* 0x00000000220472ca */ /* 0x000fe200000e0000 */
[--C-:B------:R-:W-:Y:S01]  /*5b60*/  HADD2.F32 R20, -RZ, R40.reuse.H0_H0 ;  /* 0x20000028ff147230 */ /* 0x100fe20000004100 */
[----:B------:R-:W-:Y:S01]  /*5b70*/  ISETP.NE.AND P0, PT, R72, RZ, PT ;  /* 0x000000ff4800720c */ /* 0x000fe20003f05270 */
[----:B------:R-:W-:Y:S01]  /*5b80*/  HADD2.F32 R21, -RZ, R40.H1_H1 ;  /* 0x30000028ff157230 */ /* 0x000fe20000004100 */
[----:B------:R-:W-:Y:S01]  /*5b90*/  BSSY.RECONVERGENT B0, `(.L_x_97) ;  /* 0x000004c000007945 */ /* 0x000fe20003800200 */
[----:B------:R-:W-:Y:S02]  /*5ba0*/  HADD2.F32 R36, -RZ, R41.H1_H1 ;  /* 0x30000029ff247230 */ /* 0x000fe40000004100 */
[----:B------:R-:W-:Y:S02]  /*5bb0*/  HADD2.F32 R37, -RZ, R43.H0_H0 ;  /* 0x2000002bff257230 */ /* 0x000fe40000004100 */
[----:B------:R-:W-:Y:S04]  /*5bc0*/  HADD2.F32 R38, -RZ, R51.H1_H1 ;  /* 0x30000033ff267230 */ /* 0x000fe80000004100 */
[----:B------:R-:W1:Y:S02]  /*5bd0*/  LDTM.16dp256bit.x4 R4, tmem[UR4] ;  /* 0x00000004000479ee */ /* 0x000e640008120000 */
[C---:B-12---:R-:W-:Y:S01]  /*5be0*/  FMUL R0, R33.reuse, R4 ;  /* 0x0000000421007220 */ /* 0x046fe20000400000 */
[C---:B------:R-:W-:Y:S01]  /*5bf0*/  FMUL R2, R33.reuse, R5 ;  /* 0x0000000521027220 */ /* 0x040fe20000400000 */
[C---:B------:R-:W-:Y:S01]  /*5c00*/  FMUL R3, R33.reuse, R6 ;  /* 0x0000000621037220 */ /* 0x040fe20000400000 */
[----:B------:R-:W-:Y:S01]  /*5c10*/  FMUL R7, R33, R7 ;  /* 0x0000000721077220 */ /* 0x000fe20000400000 */
[C---:B------:R-:W-:Y:S01]  /*5c20*/  FFMA R0, R35.reuse, R20, R0 ;  /* 0x0000001423007223 */ /* 0x040fe20000000000 */
[----:B------:R-:W-:Y:S02]  /*5c30*/  HADD2.F32 R20, -RZ, R41.H0_H0 ;  /* 0x20000029ff147230 */ /* 0x000fe40000004100 */
[----:B------:R-:W-:Y:S01]  /*5c40*/  FFMA R2, R35, R21, R2 ;  /* 0x0000001523027223 */ /* 0x000fe20000000002 */
[--C-:B------:R-:W-:Y:S02]  /*5c50*/  HADD2.F32 R21, -RZ, R42.reuse.H0_H0 ;  /* 0x2000002aff157230 */ /* 0x100fe40000004100 */
[C---:B------:R-:W-:Y:S01]  /*5c60*/  FMUL R4, R33.reuse, R8 ;  /* 0x0000000821047220 */ /* 0x040fe20000400000 */
[----:B------:R-:W-:Y:S01]  /*5c70*/  FMUL R5, R33, R9 ;  /* 0x0000000921057220 */ /* 0x000fe20000400000 */
[C---:B------:R-:W-:Y:S01]  /*5c80*/  FFMA R3, R35.reuse, R20, R3 ;  /* 0x0000001423037223 */ /* 0x040fe20000000003 */
[----:B------:R-:W-:Y:S01]  /*5c90*/  HADD2.F32 R20, -RZ, R42.H1_H1 ;  /* 0x3000002aff147230 */ /* 0x000fe20000004100 */
[----:B------:R-:W-:Y:S01]  /*5ca0*/  F2FP.F16.F32.PACK_AB R44, R2, R0 ;  /* 0x00000000022c723e */ /* 0x000fe200000000ff */
[C---:B------:R-:W-:Y:S01]  /*5cb0*/  FFMA R7, R35.reuse, R36, R7 ;  /* 0x0000002423077223 */ /* 0x040fe20000000007 */
[----:B------:R-:W-:Y:S01]  /*5cc0*/  FFMA R4, R35, R21, R4 ;  /* 0x0000001523047223 */ /* 0x000fe20000000004 */
[----:B------:R-:W-:Y:S01]  /*5cd0*/  FMUL R6, R33, R10 ;  /* 0x0000000a21067220 */ /* 0x000fe20000400000 */
[----:B------:R-:W-:Y:S02]  /*5ce0*/  HADD2.F32 R36, -RZ, R43.H1_H1 ;  /* 0x3000002bff247230 */ /* 0x000fe40000004100 */
[----:B------:R-:W-:Y:S01]  /*5cf0*/  FFMA R5, R35, R20, R5 ;  /* 0x0000001423057223 */ /* 0x000fe20000000005 */
[----:B------:R-:W-:Y:S01]  /*5d00*/  FMUL R11, R33, R11 ;  /* 0x0000000b210b7220 */ /* 0x000fe20000400000 */
[----:B------:R-:W-:Y:S01]  /*5d10*/  FFMA R6, R35, R37, R6 ;  /* 0x0000002523067223 */ /* 0x000fe20000000006 */
[--C-:B------:R-:W-:Y:S02]  /*5d20*/  HADD2.F32 R20, -RZ, R48.reuse.H0_H0 ;  /* 0x20000030ff147230 */ /* 0x100fe40000004100 */
[----:B------:R-:W-:Y:S01]  /*5d30*/  FMUL R8, R33, R12 ;  /* 0x0000000c21087220 */ /* 0x000fe20000400000 */
[----:B------:R-:W-:Y:S01]  /*5d40*/  FFMA R11, R35, R36, R11 ;  /* 0x00000024230b7223 */ /* 0x000fe2000000000b */
[----:B------:R-:W-:Y:S02]  /*5d50*/  HADD2.F32 R36, -RZ, R48.H1_H1 ;  /* 0x30000030ff247230 */ /* 0x000fe40000004100 */
[C---:B------:R-:W-:Y:S01]  /*5d60*/  FMUL R9, R33.reuse, R13 ;  /* 0x0000000d21097220 */ /* 0x040fe20000400000 */
[--C-:B------:R-:W-:Y:S02]  /*5d70*/  HADD2.F32 R21, -RZ, R49.reuse.H0_H0 ;  /* 0x20000031ff157230 */ /* 0x100fe40000004100 */
[----:B------:R-:W-:Y:S01]  /*5d80*/  FMUL R10, R33, R14 ;  /* 0x0000000e210a7220 */ /* 0x000fe20000400000 */
[C---:B------:R-:W-:Y:S01]  /*5d90*/  FFMA R8, R35.reuse, R20, R8 ;  /* 0x0000001423087223 */ /* 0x040fe20000000008 */
[C---:B------:R-:W-:Y:S01]  /*5da0*/  FFMA R9, R35.reuse, R36, R9 ;  /* 0x0000002423097223 */ /* 0x040fe20000000009 */
[----:B------:R-:W-:Y:S02]  /*5db0*/  HADD2.F32 R20, -RZ, R49.H1_H1 ;  /* 0x30000031ff147230 */ /* 0x000fe40000004100 */
[----:B------:R-:W-:Y:S01]  /*5dc0*/  FFMA R10, R35, R21, R10 ;  /* 0x00000015230a7223 */ /* 0x000fe2000000000a */
[C---:B------:R-:W-:Y:S01]  /*5dd0*/  FMUL R15, R33.reuse, R15 ;  /* 0x0000000f210f7220 */ /* 0x040fe20000400000 */
[--C-:B------:R-:W-:Y:S02]  /*5de0*/  HADD2.F32 R21, -RZ, R50.reuse.H0_H0 ;  /* 0x20000032ff157230 */ /* 0x100fe40000004100 */
[C---:B------:R-:W-:Y:S01]  /*5df0*/  FMUL R12, R33.reuse, R16 ;  /* 0x00000010210c7220 */ /* 0x040fe20000400000 */
[----:B------:R-:W-:Y:S02]  /*5e00*/  HADD2.F32 R36, -RZ, R50.H1_H1 ;  /* 0x30000032ff247230 */ /* 0x000fe40000004100 */
[C---:B------:R-:W-:Y:S01]  /*5e10*/  FMUL R13, R33.reuse, R17 ;  /* 0x00000011210d7220 */ /* 0x040fe20000400000 */
[----:B------:R-:W-:Y:S02]  /*5e20*/  HADD2.F32 R37, -RZ, R51.H0_H0 ;  /* 0x20000033ff257230 */ /* 0x000fe40000004100 */
[----:B------:R-:W-:Y:S01]  /*5e30*/  FMUL R14, R33, R18 ;  /* 0x00000012210e7220 */ /* 0x000fe20000400000 */
[----:B------:R-:W-:Y:S01]  /*5e40*/  FFMA R15, R35, R20, R15 ;  /* 0x00000014230f7223 */ /* 0x000fe2000000000f */
[----:B------:R-:W-:Y:S01]  /*5e50*/  FMUL R19, R33, R19 ;  /* 0x0000001321137220 */ /* 0x000fe20000400000 */
[C---:B------:R-:W-:Y:S01]  /*5e60*/  FFMA R12, R35.reuse, R21, R12 ;  /* 0x00000015230c7223 */ /* 0x040fe2000000000c */
[C---:B------:R-:W-:Y:S01]  /*5e70*/  FFMA R13, R35.reuse, R36, R13 ;  /* 0x00000024230d7223 */ /* 0x040fe2000000000d */
[C---:B------:R-:W-:Y:S01]  /*5e80*/  FFMA R14, R35.reuse, R37, R14 ;  /* 0x00000025230e7223 */ /* 0x040fe2000000000e */
[----:B------:R-:W-:Y:S01]  /*5e90*/  FFMA R19, R35, R38, R19 ;  /* 0x0000002623137223 */ /* 0x000fe20000000013 */
[----:B------:R-:W-:Y:S02]  /*5ea0*/  F2FP.F16.F32.PACK_AB R45, R7, R3 ;  /* 0x00000003072d723e */ /* 0x000fe400000000ff */
[----:B------:R-:W-:Y:S02]  /*5eb0*/  F2FP.F16.F32.PACK_AB R46, R5, R4 ;  /* 0x00000004052e723e */ /* 0x000fe400000000ff */
[----:B------:R-:W-:Y:S02]  /*5ec0*/  F2FP.F16.F32.PACK_AB R47, R11, R6 ;  /* 0x000000060b2f723e */ /* 0x000fe400000000ff */
[----:B------:R-:W-:Y:S02]  /*5ed0*/  F2FP.F16.F32.PACK_AB R84, R9, R8 ;  /* 0x000000080954723e */ /* 0x000fe400000000ff */
[----:B------:R-:W-:Y:S01]  /*5ee0*/  F2FP.F16.F32.PACK_AB R85, R15, R10 ;  /* 0x0000000a0f55723e */ /* 0x000fe200000000ff */
[----:B------:R1:W-:Y:S01]  /*5ef0*/  STSM.16.M88.4 [R78+0x200], R44 ;  /* 0x0002002c4e007844 */ /* 0x0003e20000000200 */
[----:B------:R-:W-:Y:S02]  /*5f00*/  F2FP.F16.F32.PACK_AB R86, R13, R12 ;  /* 0x0000000c0d56723e */ /* 0x000fe400000000ff */
[----:B------:R-:W-:Y:S05]  /*5f10*/  F2FP.F16.F32.PACK_AB R87, R19, R14 ;  /* 0x0000000e1357723e */ /* 0x000fea00000000ff */
[----:B------:R1:W-:Y:S01]  /*5f20*/  STSM.16.M88.4 [R77+0x200], R84 ;  /* 0x000200544d007844 */ /* 0x0003e20000000200 */
[----:B------:R-:W-:Y:S01]  /*5f30*/  @!PT LDS RZ, [RZ] ;  /* 0x00000000fffff984 */ /* 0x000fe20000000800 */
[----:B------:R-:W-:Y:S01]  /*5f40*/  @!PT LDS RZ, [RZ] ;  /* 0x00000000fffff984 */ /* 0x000fe20000000800 */
[----:B------:R-:W-:Y:S01]  /*5f50*/  @!PT LDS RZ, [RZ] ;  /* 0x00000000fffff984 */ /* 0x000fe20000000800 */
[----:B------:R-:W-:Y:S01]  /*5f60*/  @!PT LDS RZ, [RZ] ;  /* 0x00000000fffff984 */ /* 0x000fe20000000800 */
[----:B------:R2:W-:Y:S07]  /*5f70*/  MEMBAR.ALL.CTA ;  /* 0x0000000000007992 */ /* 0x0005ee0000008000 */
[----:B--2---:R-:W2:Y:S02]  /*5f80*/  FENCE.VIEW.ASYNC.S ;  /* 0x00000000000073c6 */ /* 0x004ea40000000000 */
[----:B--2---:R-:W-:Y:S06]  /*5f90*/  BAR.SYNC.DEFER_BLOCKING 0x1, 0x80 ;  /* 0x0042000000007b1d */ /* 0x004fec0000010000 */
[----:B------:R-:W-:Y:S05]  /*5fa0*/  @P0 BRA `(.L_x_98) ;  /* 0x0000000000280947 */ /* 0x000fea0003800000 */
[----:B------:R-:W-:Y:S02]  /*5fb0*/  UIADD3 UR4, UPT, UPT, UR48, 0x200, URZ ;  /* 0x0000020030047890 */ /* 0x000fe4000fffe0ff */
[----:B------:R-:W-:Y:S01]  /*5fc0*/  UIADD3 UR6, UP0, UPT, UR52, 0x680, URZ ;  /* 0x0000068034067890 */ /* 0x000fe2000ff1e0ff */
[----:B------:R-:W-:Y:S03]  /*5fd0*/  UMOV UR43, UR36 ;  /* 0x00000024002b7c82 */ /* 0x000fe60008000000 */
[----:B------:R-:W-:Y:S01]  /*5fe0*/  MOV R66, UR4 ;  /* 0x0000000400427c02 */ /* 0x000fe20008000f00 */
[----:B------:R-:W-:Y:S03]  /*5ff0*/  UIADD3.X UR7, UPT, UPT, URZ, UR53, URZ, UP0, !UPT ;  /* 0x00000035ff077290 */ /* 0x000fe600087fe4ff */
[----:B------:R-:W-:Y:S11]  /*6000*/  R2UR UR40, R66 ;  /* 0x00000000422872ca */ /* 0x000ff600000e0000 */
[----:B------:R-:W-:Y:S02]  /*6010*/  @!UPT UIADD3 URZ, UPT, UPT, URZ, URZ, URZ ;  /* 0x000000fffffff290 */ /* 0x000fe4000fffe0ff */
[----:B------:R2:W-:Y:S01]  /*6020*/  UTMASTG.3D [UR40], [UR6] ;  /* 0x00000028060073b5 */ /* 0x0005e20008010000 */
[----:B------:R0:W-:Y:S01]  /*6030*/  UTMACMDFLUSH ;  /* 0x00000000000079b7 */ /* 0x0001e20000000000 */
[----:B--2---:R-:W-:Y:S04]  /*6040*/  DEPBAR.LE SB0, 0x1 ;  /* 0x000080400000791a */ /* 0x004fe80000000000 */
.L_x_98:
[----:B------:R-:W-:Y:S05]  /*6050*/  BSYNC.RECONVERGENT B0 ;  /* 0x0000000000007941 */ /* 0x000fea0003800200 */
.L_x_97:
[----:B------:R-:W-:Y:S01]  /*6060*/  BAR.SYNC.DEFER_BLOCKING 0x1, 0x80 ;  /* 0x0042000000007b1d */ /* 0x000fe20000010000 */
[----:B------:R-:W-:Y:S01]  /*6070*/  ISETP.NE.AND P1, PT, R76, RZ, PT ;  /* 0x000000ff4c00720c */ /* 0x000fe20003f25270 */
[----:B------:R-:W-:Y:S01]  /*6080*/  UISETP.NE.AND UP0, UPT, UR49, URZ, UPT ;  /* 0x000000ff3100728c */ /* 0x000fe2000bf05270 */
[----:B------:R-:W-:Y:S11]  /*6090*/  LEA R3, R39, UR48, 0x3 ;  /* 0x0000003027037c11 */ /* 0x000ff6000f8e18ff */
[----:B------:R-:W-:Y:S01]  /*60a0*/  @P1 SHF.L.U32 R2, R70, 0x1f, RZ ;  /* 0x0000001f46021819 */ /* 0x000fe200000006ff */
[----:B------:R-:W-:Y:S06]  /*60b0*/  BRA.U !UP0, `(.L_x_99) ;  /* 0x0000000108247547 */ /* 0x000fec000b800000 */
[----:B------:R-:W-:Y:S01]  /*60c0*/  IMAD.U32 R5, RZ, RZ, UR51 ;  /* 0x00000033ff057e24 */ /* 0x000fe2000f8e00ff */
[----:B------:R-:W-:Y:S01]  /*60d0*/  MOV R0, UR37 ;  /* 0x0000002500007c02 */ /* 0x000fe20008000f00 */
[----:B------:R-:W-:Y:S03]  /*60e0*/  UIADD3 UR51, UPT, UPT, UR51, 0x1, URZ ;  /* 0x0000000133337890 */ /* 0x000fe6000fffe0ff */
[----:B------:R-:W-:Y:S01]  /*60f0*/  @P1 LEA R5, R5, UR48, 0x3 ;  /* 0x0000003005051c11 */ /* 0x000fe2000f8e18ff */
[----:B------:R-:W-:Y:S04]  /*6100*/  UISETP.NE.AND UP0, UPT, UR51, 0x4, UPT ;  /* 0x000000043300788c */ /* 0x000fe8000bf05270 */
[----:B------:R-:W-:Y:S01]  /*6110*/  @P1 VIADD R5, R5, 0x50 ;  /* 0x0000005005051836 */ /* 0x000fe20000000000 */
[----:B------:R-:W-:Y:S04]  /*6120*/  USEL UR51, UR51, URZ, UP0 ;  /* 0x000000ff33337287 */ /* 0x000fe80008000000 */
[----:B------:R-:W-:Y:S04]  /*6130*/  @P1 PRMT R0, R0, 0x654, R5 ;  /* 0x0000065400001816 */ /* 0x000fe80000000005 */
[----:B------:R2:W-:Y:S04]  /*6140*/  @P1 SYNCS.ARRIVE.TRANS64.RED.A1T0 RZ, [R0+URZ], RZ ;  /* 0x000000ff00ff19a7 */ /* 0x0005e800081004ff */
.L_x_99:
[----:B------:R-:W4:Y:S01]  /*6150*/  @P1 SYNCS.PHASECHK.TRANS64.TRYWAIT P0, [R3+URZ+0x30], R2 ;  /* 0x00003002030015a7 */ /* 0x000f2200080011ff */
[----:B------:R-:W-:Y:S01]  /*6160*/  BSSY B1, `(.L_x_100) ;  /* 0x0000013000017945 */ /* 0x000fe20003800000 */
[----:B----4-:R-:W-:Y:S03]  /*6170*/  @P1 SEL R81, RZ, 0x1, !P0 ;  /* 0x00000001ff511807 */ /* 0x010fe60004000000 */
[----:B------:R-:W-:Y:S05]  /*6180*/  @!P1 BRA `(.L_x_101) ;  /* 0x0000000000409947 */ /* 0x000fea0003800000 */
[----:B------:R-:W-:Y:S01]  /*6190*/  ISETP.NE.AND P1, PT, R82, RZ, PT ;  /* 0x000000ff5200720c */ /* 0x000fe20003f25270 */
[----:B------:R-:W-:Y:S01]  /*61a0*/  BSSY B0, `(.L_x_102) ;  /* 0x0000009000007945 */ /* 0x000fe20003800000 */
[----:B------:R-:W-:Y:S11]  /*61b0*/  ISETP.NE.AND P0, PT, R81, RZ, PT ;  /* 0x000000ff5100720c */ /* 0x000ff60003f05270 */
[----:B------:R-:W-:Y:S05]  /*61c0*/  @P1 IMAD R4, R39, 0x1000, R80 ;  /* 0x0000100027041824 */ /* 0x000fea00078e0250 */
[----:B------:R-:W-:Y:S05]  /*61d0*/  @P1 IADD3 R2, PT, PT, R4, UR48, RZ ;  /* 0x0000003004021c10 */ /* 0x000fea000fffe0ff */
[----:B------:R-:W-:Y:S01]  /*61e0*/  @P1 IMAD.IADD R2, R71, 0x1, R2 ;  /* 0x0000000147021824 */ /* 0x000fe200078e0202 */
[----:B------:R-:W-:Y:S06]  /*61f0*/  @P0 BRA `(.L_x_103) ;  /* 0x00000000000c0947 */ /* 0x000fec0003800000 */
[----:B--2---:R-:W-:Y:S04]  /*6200*/  SHF.L.U32 R0, R70, 0x1f, RZ ;  /* 0x0000001f46007819 */ /* 0x004fe800000006ff */
[----:B------:R-:W2:Y:S02]  /*6210*/  SYNCS.PHASECHK.TRANS64.TRYWAIT P0, [R3+URZ+0x30], R0 ;  /* 0x00003000030075a7 */ /* 0x000ea400080011ff */
[----:B--2---:R-:W-:Y:S05]  /*6220*/  @!P0 BRA `(.L_x_104) ;  /* 0x0000002400788947 */ /* 0x004fea0003800000 */
.L_x_103:
[----:B------:R-:W-:Y:S05]  /*6230*/  BSYNC B0 ;  /* 0x0000000000007941 */ /* 0x000fea0003800000 */
.L_x_102:
[----:B------:R-:W-:Y:S02]  /*6240*/  ISETP.NE.AND P0, PT, R82, RZ, PT ;  /* 0x000000ff5200720c */ /* 0x000fe40003f05270 */
[----:B------:R-:W-:Y:S11]  /*6250*/  IADD3 R39, PT, PT, R39, 0x1, RZ ;  /* 0x0000000127277810 */ /* 0x000ff60007ffe0ff */
[----:B------:R-:W-:Y:S05]  /*6260*/  @P0 WARPSYNC.ALL ;  /* 0x0000000000000948 */ /* 0x000fea0003800000 */
[----:B------:R4:W1:Y:S04]  /*6270*/  @P0 LDSM.16.M88.4 R40, [R4+UR48+0x200] ;  /* 0x000200300428083b */ /* 0x0008680008000200 */
[----:B------:R4:W1:Y:S02]  /*6280*/  @P0 LDSM.16.M88.4 R48, [R2+0x200] ;  /* 0x000200000230083b */ /* 0x0008640000000200 */
.L_x_101:
[----:B------:R-:W-:Y:S05]  /*6290*/  BSYNC B1 ;  /* 0x0000000000017941 */ /* 0x000fea0003800000 */
.L_x_100:
[----:B--2---:R-:W-:Y:S05]  /*62a0*/  VIADD R0, R34, 0x20 ;  /* 0x0000002022007836 */ /* 0x004fea0000000000 */
[----:B------:R-:W-:Y:S04]  /*62b0*/  SHF.R.U32.HI R0, RZ, 0x15, R0 ;  /* 0x00000015ff007819 */ /* 0x000fe80000011600 */
[----:B------:R-:W-:Y:S11]  /*62c0*/  LOP3.LUT P0, RZ, R0, 0x3, R65, 0x48, !PT ;  /* 0x0000000300ff7812 */ /* 0x000ff60007804841 */
[----:B------:R-:W-:Y:S02]  /*62d0*/  @!UPT UIADD3 URZ, UPT, UPT, URZ, URZ, URZ ;  /* 0x000000fffffff290 */ /* 0x000fe4000fffe0ff */
[----:B------:R-:W-:Y:S05]  /*62e0*/  @!P0 BRA `(.L_x_105) ;  /* 0x0000000000408947 */ /* 0x000fea0003800000 */
[----:B------:R-:W2:Y:S01]  /*62f0*/  LDCU.64 UR8, c[0x4][0x70] ;  /* 0x01000e00ff0877ac */ /* 0x000ea20008000a00 */
[----:B------:R-:W-:Y:S01]  /*6300*/  MOV R3, 0x0 ;  /* 0x0000000000037802 */ /* 0x000fe20000000f00 */
[----:B------:R-:W-:Y:S02]  /*6310*/  HFMA2 R12, -RZ, RZ, 0, 5.9604644775390625e-08 ;  /* 0x00000001ff0c7431 */ /* 0x000fe400000001ff */
[----:B------:R-:W-:Y:S02]  /*6320*/  IMAD.MOV.U32 R8, RZ, RZ, 0x192 ;  /* 0x00000192ff087424 */ /* 0x000fe400078e00ff */
[----:B------:R-:W-:Y:S01]  /*6330*/  IMAD.MOV.U32 R13, RZ, RZ, RZ ;  /* 0x000000ffff0d7224 */ /* 0x000fe200078e00ff */
[----:B------:R-:W5:Y:S01]  /*6340*/  LDCU.64 UR6, c[0x4][0x78] ;  /* 0x01000f00ff0677ac */ /* 0x000f620008000a00 */
[----:B----4-:R-:W4:Y:S01]  /*6350*/  LDC.64 R2, c[0x4][R3] ;  /* 0x0100000003027b82 */ /* 0x010f220000000a00 */
[----:B------:R-:W3:Y:S01]  /*6360*/  LDCU.64 UR4, c[0x4][0x10] ;  /* 0x01000200ff0477ac */ /* 0x000ee20008000a00 */
[----:B--2---:R-:W-:Y:S01]  /*6370*/  MOV R5, UR9 ;  /* 0x0000000900057c02 */ /* 0x004fe20008000f00 */
[----:B------:R-:W-:Y:S01]  /*6380*/  IMAD.U32 R4, RZ, RZ, UR8 ;  /* 0x00000008ff047e24 */ /* 0x000fe2000f8e00ff */
[----:B-----5:R-:W-:Y:S01]  /*6390*/  MOV R7, UR7 ;  /* 0x0000000700077c02 */ /* 0x020fe20008000f00 */
[----:B------:R-:W-:Y:S01]  /*63a0*/  IMAD.U32 R6, RZ, RZ, UR6 ;  /* 0x00000006ff067e24 */ /* 0x000fe2000f8e00ff */
[----:B---3--:R-:W-:Y:S01]  /*63b0*/  MOV R11, UR5 ;  /* 0x00000005000b7c02 */ /* 0x008fe20008000f00 */
[----:B------:R-:W-:Y:S02]  /*63c0*/  IMAD.U32 R10, RZ, RZ, UR4 ;  /* 0x00000004ff0a7e24 */ /* 0x000fe4000f8e00ff */
[----:B------:R-:W-:Y:S07]  /*63d0*/  LEPC R20, `(.L_x_105) ;  /* 0x000000001014794e */ /* 0x000fee0000000000 */
[----:B-1--4-:R-:W-:Y:S05]  /*63e0*/  CALL.ABS.NOINC R2 ;  /* 0x0000000002007343 */ /* 0x012fea0003c00000 */
.L_x_105:
[----:B------:R-:W-:Y:S01]  /*63f0*/  ISETP.NE.AND P6, PT, R76, RZ, PT ;  /* 0x000000ff4c00720c */ /* 0x000fe20003fc5270 */
[----:B------:R-:W-:Y:S05]  /*6400*/  WARPSYNC.ALL ;  /* 0x0000000000007948 */ /* 0x000fea0003800000 */
[----:B------:R-:W-:Y:S01]  /*6410*/  R2UR UR4, R34 ;  /* 0x00000000220472ca */ /* 0x000fe200000e0000 */
[--C-:B-1----:R-:W-:Y:S01]  /*6420*/  HADD2.F32 R20, -RZ, R40.reuse.H0_H0 ;  /* 0x20000028ff147230 */ /* 0x102fe20000004100 */
[----:B------:R-:W-:Y:S01]  /*6430*/  ISETP.NE.AND P0, PT, R72, RZ, PT ;  /* 0x000000ff4800720c */ /* 0x000fe20003f05270 */
[----:B------:R-:W-:Y:S01]  /*6440*/  HADD2.F32 R21, -RZ, R40.H1_H1 ;  /* 0x30000028ff157230 */ /* 0x000fe20000004100 */
[----:B------:R-:W-:Y:S01]  /*6450*/  MOV R38, UR51 ;  /* 0x0000003300267c02 */ /* 0x000fe20008000f00 */
[--C-:B------:R-:W-:Y:S01]  /*6460*/  HADD2.F32 R36, -RZ, R41.reuse.H1_H1 ;  /* 0x30000029ff247230 */ /* 0x100fe20000004100 */
[----:B------:R-:W-:Y:S01]  /*6470*/  MOV R83, UR37 ;  /* 0x0000002500537c02 */ /* 0x000fe20008000f00 */
[----:B------:R-:W-:Y:S01]  /*6480*/  HADD2.F32 R37, -RZ, R48.H0_H0 ;  /* 0x20000030ff257230 */ /* 0x000fe20000004100 */
[----:B------:R-:W-:Y:S01]  /*6490*/  @P6 LEA R38, R38, UR48, 0x3 ;  /* 0x0000003026266c11 */ /* 0x000fe2000f8e18ff */
[----:B------:R-:W-:Y:S01]  /*64a0*/  BSSY.RECONVERGENT B0, `(.L_x_106) ;  /* 0x000004d000007945 */ /* 0x000fe20003800200 */
[----:B------:R-:W-:Y:S02]  /*64b0*/  @P6 SHF.L.U32 R88, R70, 0x1f, RZ ;  /* 0x0000001f46586819 */ /* 0x000fe400000006ff */
[----:B------:R-:W-:Y:S01]  /*64c0*/  @P6 IADD3 R38, PT, PT, R38, 0x50, RZ ;  /* 0x0000005026266810 */ /* 0x000fe20007ffe0ff */
[----:B----4-:R-:W1:Y:S03]  /*64d0*/  LDTM.16dp256bit.x4 R4, tmem[UR4+0x20] ;  /* 0x00002004000479ee */ /* 0x010e660008120000 */
[----:B------:R-:W-:Y:S02]  /*64e0*/  @P6 PRMT R38, R83, 0x654, R38 ;  /* 0x0000065453266816 */ /* 0x000fe40000000026 */
[----:B------:R-:W-:Y:S01]  /*64f0*/  LEA R83, R39, UR48, 0x3 ;  /* 0x0000003027537c11 */ /* 0x000fe2000f8e18ff */
[C---:B-1----:R-:W-:Y:S01]  /*6500*/  FMUL R0, R33.reuse, R4 ;  /* 0x0000000421007220 */ /* 0x042fe20000400000 */
[C---:B------:R-:W-:Y:S01]  /*6510*/  FMUL R2, R33.reuse, R5 ;  /* 0x0000000521027220 */ /* 0x040fe20000400000 */
[C---:B------:R-:W-:Y:S01]  /*6520*/  FMUL R3, R33.reuse, R6 ;  /* 0x0000000621037220 */ /* 0x040fe20000400000 */
[----:B------:R-:W-:Y:S01]  /*6530*/  FMUL R7, R33, R7 ;  /* 0x0000000721077220 */ /* 0x000fe20000400000 */
[C---:B------:R-:W-:Y:S01]  /*6540*/  FFMA R0, R35.reuse, R20, R0 ;  /* 0x0000001423007223 */ /* 0x040fe20000000000 */
[----:B------:R-:W-:Y:S02]  /*6550*/  HADD2.F32 R20, -RZ, R41.H0_H0 ;  /* 0x20000029ff147230 */ /* 0x000fe40000004100 */
[----:B------:R-:W-:Y:S01]  /*6560*/  FFMA R2, R35, R21, R2 ;  /* 0x0000001523027223 */ /* 0x000fe20000000002 */
[C---:B------:R-:W-:Y:S01]  /*6570*/  FMUL R4, R33.reuse, R8 ;  /* 0x0000000821047220 */ /* 0x040fe20000400000 */
[----:B------:R-:W-:Y:S01]  /*6580*/  FMUL R5, R33, R9 ;  /* 0x0000000921057220 */ /* 0x000fe20000400000 */
[--C-:B------:R-:W-:Y:S02]  /*6590*/  HADD2.F32 R21, -RZ, R43.reuse.H0_H0 ;  /* 0x2000002bff157230 */ /* 0x100fe40000004100 */
[C---:B------:R-:W-:Y:S01]  /*65a0*/  FFMA R3, R35.reuse, R20, R3 ;  /* 0x0000001423037223 */ /* 0x040fe20000000003 */
[--C-:B------:R-:W-:Y:S01]  /*65b0*/  HADD2.F32 R20, -RZ, R42.reuse.H0_H0 ;  /* 0x2000002aff147230 */ /* 0x100fe20000004100 */
[----:B------:R-:W-:Y:S01]  /*65c0*/  F2FP.F16.F32.PACK_AB R44, R2, R0 ;  /* 0x00000000022c723e */ /* 0x000fe200000000ff */
[----:B------:R-:W-:Y:S01]  /*65d0*/  FFMA R7, R35, R36, R7 ;  /* 0x0000002423077223 */ /* 0x000fe20000000007 */
[----:B------:R-:W-:Y:S01]  /*65e0*/  FMUL R6, R33, R10 ;  /* 0x0000000a21067220 */ /* 0x000fe20000400000 */
[----:B------:R-:W-:Y:S02]  /*65f0*/  HADD2.F32 R36, -RZ, R43.H1_H1 ;  /* 0x3000002bff247230 */ /* 0x000fe40000004100 */
[----:B------:R-:W-:Y:S01]  /*6600*/  FFMA R4, R35, R20, R4 ;  /* 0x0000001423047223 */ /* 0x000fe20000000004 */
[----:B------:R-:W-:Y:S01]  /*6610*/  HADD2.F32 R20, -RZ, R42.H1_H1 ;  /* 0x3000002aff147230 */ /* 0x000fe20000004100 */
[----:B------:R-:W-:Y:S01]  /*6620*/  F2FP.F16.F32.PACK_AB R45, R7, R3 ;  /* 0x00000003072d723e */ /* 0x000fe200000000ff */
[C---:B------:R-:W-:Y:S01]  /*6630*/  FMUL R11, R33.reuse, R11 ;  /* 0x0000000b210b7220 */ /* 0x040fe20000400000 */
[C---:B------:R-:W-:Y:S01]  /*6640*/  FMUL R8, R33.reuse, R12 ;  /* 0x0000000c21087220 */ /* 0x040fe20000400000 */
[----:B------:R-:W-:Y:S01]  /*6650*/  FMUL R9, R33, R13 ;  /* 0x0000000d21097220 */ /* 0x000fe20000400000 */
[C---:B------:R-:W-:Y:S01]  /*6660*/  FFMA R5, R35.reuse, R20, R5 ;  /* 0x0000001423057223 */ /* 0x040fe20000000005 */
[----:B------:R-:W-:Y:S02]  /*6670*/  HADD2.F32 R20, -RZ, R48.H1_H1 ;  /* 0x30000030ff147230 */ /* 0x000fe40000004100 */
[C---:B------:R-:W-:Y:S01]  /*6680*/  FFMA R6, R35.reuse, R21, R6 ;  /* 0x0000001523067223 */ /* 0x040fe20000000006 */
[C---:B------:R-:W-:Y:S01]  /*6690*/  FFMA R11, R35.reuse, R36, R11 ;  /* 0x00000024230b7223 */ /* 0x040fe2000000000b */
[C---:B------:R-:W-:Y:S01]  /*66a0*/  FFMA R8, R35.reuse, R37, R8 ;  /* 0x0000002523087223 */ /* 0x040fe20000000008 */
[--C-:B------:R-:W-:Y:S02]  /*66b0*/  HADD2.F32 R21, -RZ, R49.reuse.H0_H0 ;  /* 0x20000031ff157230 */ /* 0x100fe40000004100 */
[----:B------:R-:W-:Y:S01]  /*66c0*/  FFMA R9, R35, R20, R9 ;  /* 0x0000001423097223 */ /* 0x000fe20000000009 */
[C---:B------:R-:W-:Y:S01]  /*66d0*/  FMUL R10, R33.reuse, R14 ;  /* 0x0000000e210a7220 */ /* 0x040fe20000400000 */
[----:B------:R-:W-:Y:S02]  /*66e0*/  HADD2.F32 R20, -RZ, R49.H1_H1 ;  /* 0x30000031ff147230 */ /* 0x000fe40000004100 */
[C---:B------:R-:W-:Y:S01]  /*66f0*/  FMUL R15, R33.reuse, R15 ;  /* 0x0000000f210f7220 */ /* 0x040fe20000400000 */
[----:B------:R-:W-:Y:S01]  /*6700*/  FMUL R12, R33, R16 ;  /* 0x00000010210c7220 */ /* 0x000fe20000400000 */
[C---:B------:R-:W-:Y:S01]  /*6710*/  FFMA R10, R35.reuse, R21, R10 ;  /* 0x00000015230a7223 */ /* 0x040fe2000000000a */
[--C-:B------:R-:W-:Y:S02]  /*6720*/  HADD2.F32 R21, -RZ, R50.reuse.H0_H0 ;  /* 0x20000032ff157230 */ /* 0x100fe40000004100 */
[----:B------:R-:W-:Y:S01]  /*6730*/  FFMA R15, R35, R20, R15 ;  /* 0x00000014230f7223 */ /* 0x000fe2000000000f */
[----:B------:R-:W-:Y:S02]  /*6740*/  HADD2.F32 R20, -RZ, R50.H1_H1 ;  /* 0x30000032ff147230 */ /* 0x000fe40000004100 */
[C---:B------:R-:W-:Y:S01]  /*6750*/  FMUL R13, R33.reuse, R17 ;  /* 0x00000011210d7220 */ /* 0x040fe20000400000 */
[--C-:B------:R-:W-:Y:S02]  /*6760*/  HADD2.F32 R37, -RZ, R51.reuse.H0_H0 ;  /* 0x20000033ff257230 */ /* 0x100fe40000004100 */
[C---:B------:R-:W-:Y:S01]  /*6770*/  FMUL R14, R33.reuse, R18 ;  /* 0x00000012210e7220 */ /* 0x040fe20000400000 */
[----:B------:R-:W-:Y:S02]  /*6780*/  HADD2.F32 R36, -RZ, R51.H1_H1 ;  /* 0x30000033ff247230 */ /* 0x000fe40000004100 */
        /* <DEDUP_REMOVED lines=21> */
[----:B------:R-:W-:Y:S02]  /*68e0*/  UIADD3 UR8, UP0, UPT, UR52, 0x680, URZ ;  /* 0x0000068034087890 */ /* 0x000fe4000ff1e0ff */
[----:B------:R-:W-:Y:S02]  /*68f0*/  UIADD3 UR5, UPT, UPT, UR41, 0x20, URZ ;  /* 0x0000002029057890 */ /* 0x000fe4000fffe0ff */
[----:B------:R-:W-:Y:S02]  /*6900*/  UIADD3 UR4, UPT, UPT, UR48, 0x1200, URZ ;  /* 0x0000120030047890 */ /* 0x000fe4000fffe0ff */
[----:B------:R-:W-:Y:S01]  /*6910*/  UIADD3.X UR9, UPT, UPT, URZ, UR53, URZ, UP0, !UPT ;  /* 0x00000035ff097290 */ /* 0x000fe200087fe4ff */
[----:B------:R-:W-:Y:S01]  /*6920*/  UMOV UR6, UR42 ;  /* 0x0000002a00067c82 */ /* 0x000fe20008000000 */
[----:B------:R-:W-:Y:S07]  /*6930*/  UMOV UR7, UR36 ;  /* 0x0000002400077c82 */ /* 0x000fee0008000000 */
[----:B------:R2:W-:Y:S01]  /*6940*/  UTMASTG.3D [UR4], [UR8] ;  /* 0x00000004080073b5 */ /* 0x0005e20008010000 */
[----:B------:R0:W-:Y:S01]  /*6950*/  UTMACMDFLUSH ;  /* 0x00000000000079b7 */ /* 0x0001e20000000000 */
[----:B--2---:R-:W-:Y:S04]  /*6960*/  DEPBAR.LE SB0, 0x1 ;  /* 0x000080400000791a */ /* 0x004fe80000000000 */
.L_x_107:
[----:B------:R-:W-:Y:S05]  /*6970*/  BSYNC.RECONVERGENT B0 ;  /* 0x0000000000007941 */ /* 0x000fea0003800200 */
.L_x_106:
[----:B------:R-:W-:Y:S01]  /*6980*/  BAR.SYNC.DEFER_BLOCKING 0x1, 0x80 ;  /* 0x0042000000007b1d */ /* 0x000fe20000010000 */
[----:B------:R-:W-:Y:S04]  /*6990*/  UIADD3 UR40, UPT, UPT, UR51, 0x1, URZ ;  /* 0x0000000133287890 */ /* 0x000fe8000fffe0ff */
[----:B------:R-:W-:Y:S04]  /*69a0*/  UISETP.NE.AND UP0, UPT, UR40, 0x4, UPT ;  /* 0x000000042800788c */ /* 0x000fe8000bf05270 */
[----:B------:R-:W-:Y:S01]  /*69b0*/  USEL UR40, UR40, URZ, UP0 ;  /* 0x000000ff28287287 */ /* 0x000fe20008000000 */
[----:B------:R2:W-:Y:S01]  /*69c0*/  @P6 SYNCS.ARRIVE.TRANS64.RED.A1T0 RZ, [R38+URZ], RZ ;  /* 0x000000ff26ff69a7 */ /* 0x0005e200081004ff */
[----:B------:R-:W-:Y:S01]  /*69d0*/  BSSY B1, `(.L_x_108) ;  /* 0x0000014000017945 */ /* 0x000fe20003800000 */
[----:B------:R-:W4:Y:S02]  /*69e0*/  @P6 SYNCS.PHASECHK.TRANS64.TRYWAIT P0, [R83+URZ+0x30], R88 ;  /* 0x00003058530065a7 */ /* 0x000f2400080011ff */
[----:B----4-:R-:W-:Y:S01]  /*69f0*/  @P6 SEL R81, RZ, 0x1, !P0 ;  /* 0x00000001ff516807 */ /* 0x010fe20004000000 */
[----:B--2---:R-:W-:Y:S06]  /*6a00*/  @!P6 BRA `(.L_x_109) ;  /* 0x000000000040e947 */ /* 0x004fec0003800000 */
[----:B------:R-:W-:Y:S01]  /*6a10*/  ISETP.NE.AND P1, PT, R82, RZ, PT ;  /* 0x000000ff5200720c */ /* 0x000fe20003f25270 */
[----:B------:R-:W-:Y:S01]  /*6a20*/  BSSY B0, `(.L_x_110) ;  /* 0x0000009000007945 */ /* 0x000fe20003800000 */
[----:B------:R-:W-:Y:S11]  /*6a30*/  ISETP.NE.AND P0, PT, R81, RZ, PT ;  /* 0x000000ff5100720c */ /* 0x000ff60003f05270 */
[----:B------:R-:W-:Y:S05]  /*6a40*/  @P1 IMAD R2, R39, 0x1000, R80 ;  /* 0x0000100027021824 */ /* 0x000fea00078e0250 */
[----:B------:R-:W-:Y:S05]  /*6a50*/  @P1 IADD3 R0, PT, PT, R2, UR48, RZ ;  /* 0x0000003002001c10 */ /* 0x000fea000fffe0ff */
[----:B------:R-:W-:Y:S01]  /*6a60*/  @P1 IMAD.IADD R0, R71, 0x1, R0 ;  /* 0x0000000147001824 */ /* 0x000fe200078e0200 */
[----:B------:R-:W-:Y:S06]  /*6a70*/  @P0 BRA `(.L_x_111) ;  /* 0x00000000000c0947 */ /* 0x000fec0003800000 */
[----:B------:R-:W-:Y:S04]  /*6a80*/  SHF.L.U32 R4, R70, 0x1f, RZ ;  /* 0x0000001f46047819 */ /* 0x000fe800000006ff */
[----:B------:R-:W2:Y:S02]  /*6a90*/  SYNCS.PHASECHK.TRANS64.TRYWAIT P0, [R83+URZ+0x30], R4 ;  /* 0x00003004530075a7 */ /* 0x000ea400080011ff */
[----:B--2---:R-:W-:Y:S05]  /*6aa0*/  @!P0 BRA `(.L_x_112) ;  /* 0x0000001c006c8947 */ /* 0x004fea0003800000 */
.L_x_111:
[----:B------:R-:W-:Y:S05]  /*6ab0*/  BSYNC B0 ;  /* 0x0000000000007941 */ /* 0x000fea0003800000 */
.L_x_110:
[----:B------:R-:W-:Y:S02]  /*6ac0*/  ISETP.NE.AND P0, PT, R82, RZ, PT ;  /* 0x000000ff5200720c */ /* 0x000fe40003f05270 */
[----:B------:R-:W-:Y:S11]  /*6ad0*/  IADD3 R39, PT, PT, R39, 0x1, RZ ;  /* 0x0000000127277810 */ /* 0x000ff60007ffe0ff */
[----:B------:R-:W-:Y:S05]  /*6ae0*/  @P0 WARPSYNC.ALL ;  /* 0x0000000000000948 */ /* 0x000fea0003800000 */
[----:B------:R4:W1:Y:S04]  /*6af0*/  @P0 LDSM.16.M88.4 R40, [R2+UR48+0x200] ;  /* 0x000200300228083b */ /* 0x0008680008000200 */
[----:B------:R4:W1:Y:S02]  /*6b00*/  @P0 LDSM.16.M88.4 R48, [R0+0x200] ;  /* 0x000200000030083b */ /* 0x0008640000000200 */
.L_x_109:
[----:B------:R-:W-:Y:S05]  /*6b10*/  BSYNC B1 ;  /* 0x0000000000017941 */ /* 0x000fea0003800000 */
.L_x_108:
[----:B----4-:R-:W-:Y:S05]  /*6b20*/  VIADD R0, R34, 0x40 ;  /* 0x0000004022007836 */ /* 0x010fea0000000000 */
[----:B------:R-:W-:Y:S04]  /*6b30*/  SHF.R.U32.HI R0, RZ, 0x15, R0 ;  /* 0x00000015ff007819 */ /* 0x000fe80000011600 */
[----:B------:R-:W-:Y:S11]  /*6b40*/  LOP3.LUT P0, RZ, R0, 0x3, R65, 0x48, !PT ;  /* 0x0000000300ff7812 */ /* 0x000ff60007804841 */
[----:B------:R-:W-:Y:S02]  /*6b50*/  @!UPT UIADD3 URZ, UPT, UPT, URZ, URZ, URZ ;  /* 0x000000fffffff290 */ /* 0x000fe4000fffe0ff */
        /* <DEDUP_REMOVED lines=8> */
[----:B------:R-:W3:Y:S01]  /*6be0*/  LDCU.64 UR4, c[0x4][0x10] ;  /* 0x01000200ff0477ac */ /* 0x000ee20008000a00 */
[----:B----4-:R-:W-:Y:S01]  /*6bf0*/  MOV R5, UR9 ;  /* 0x0000000900057c02 */ /* 0x010fe20008000f00 */
[----:B--2---:R-:W-:Y:S01]  /*6c00*/  IMAD.U32 R4, RZ, RZ, UR8 ;  /* 0x00000008ff047e24 */ /* 0x004fe2000f8e00ff */
[----:B-----5:R-:W-:Y:S01]  /*6c10*/  MOV R7, UR7 ;  /* 0x0000000700077c02 */ /* 0x020fe20008000f00 */
[----:B------:R-:W-:Y:S01]  /*6c20*/  IMAD.U32 R6, RZ, RZ, UR6 ;  /* 0x00000006ff067e24 */ /* 0x000fe2000f8e00ff */
[----:B---3--:R-:W-:Y:S01]  /*6c30*/  MOV R11, UR5 ;  /* 0x00000005000b7c02 */ /* 0x008fe20008000f00 */
[----:B------:R-:W-:Y:S02]  /*6c40*/  IMAD.U32 R10, RZ, RZ, UR4 ;  /* 0x00000004ff0a7e24 */ /* 0x000fe4000f8e00ff */
[----:B------:R-:W-:Y:S07]  /*6c50*/  LEPC R20, `(.L_x_113) ;  /* 0x000000001014794e */ /* 0x000fee0000000000 */
[----:B-1----:R-:W-:Y:S05]  /*6c60*/  CALL.ABS.NOINC R2 ;  /* 0x0000000002007343 */ /* 0x002fea0003c00000 */
.L_x_113:
        /* <DEDUP_REMOVED lines=8> */
[----:B--2---:R-:W-:Y:S01]  /*6cf0*/  MOV R83, UR37 ;  /* 0x0000002500537c02 */ /* 0x004fe20008000f00 */
[----:B------:R-:W-:Y:S01]  /*6d00*/  HADD2.F32 R37, -RZ, R48.H0_H0 ;  /* 0x20000030ff257230 */ /* 0x000fe20000004100 */
[----:B------:R-:W-:Y:S01]  /*6d10*/  @P6 LEA R38, R38, UR48, 0x3 ;  /* 0x0000003026266c11 */ /* 0x000fe2000f8e18ff */
[----:B------:R-:W-:Y:S01]  /*6d20*/  BSSY.RECONVERGENT B0, `(.L_x_114) ;  /* 0x000004d000007945 */ /* 0x000fe20003800200 */
[----:B------:R-:W-:Y:S02]  /*6d30*/  LEA R88, R39, UR48, 0x3 ;  /* 0x0000003027587c11 */ /* 0x000fe4000f8e18ff */
[----:B------:R-:W-:Y:S01]  /*6d40*/  @P6 IADD3 R38, PT, PT, R38, 0x50, RZ ;  /* 0x0000005026266810 */ /* 0x000fe20007ffe0ff */
[----:B------:R-:W1:Y:S03]  /*6d50*/  LDTM.16dp256bit.x4 R4, tmem[UR4+0x40] ;  /* 0x00004004000479ee */ /* 0x000e660008120000 */
[----:B------:R-:W-:Y:S02]  /*6d60*/  @P6 PRMT R38, R83, 0x654, R38 ;  /* 0x0000065453266816 */ /* 0x000fe40000000026 */
[----:B------:R-:W-:Y:S01]  /*6d70*/  @P6 SHF.L.U32 R83, R70, 0x1f, RZ ;  /* 0x0000001f46536819 */ /* 0x000fe200000006ff */
        /* <DEDUP_REMOVED lines=71> */
.L_x_115:
[----:B------:R-:W-:Y:S05]  /*71f0*/  BSYNC.RECONVERGENT B0 ;  /* 0x0000000000007941 */ /* 0x000fea0003800200 */
.L_x_114:
        /* <DEDUP_REMOVED lines=19> */
.L_x_119:
[----:B------:R-:W-:Y:S05]  /*7330*/  BSYNC B0 ;  /* 0x0000000000007941 */ /* 0x000fea0003800000 */
.L_x_118:
[----:B------:R-:W-:Y:S11]  /*7340*/  ISETP.NE.AND P0, PT, R82, RZ, PT ;  /* 0x000000ff5200720c */ /* 0x000ff60003f05270 */
[----:B------:R-:W-:Y:S02]  /*7350*/  @!UPT UIADD3 URZ, UPT, UPT, URZ, URZ, URZ ;  /* 0x000000fffffff290 */ /* 0x000fe4000fffe0ff */
[----:B------:R-:W-:Y:S05]  /*7360*/  @P0 WARPSYNC.ALL ;  /* 0x0000000000000948 */ /* 0x000fea0003800000 */
[----:B------:R4:W1:Y:S04]  /*7370*/  @P0 LDSM.16.M88.4 R40, [R39+UR48+0x200] ;  /* 0x000200302728083b */ /* 0x0008680008000200 */
[----:B------:R4:W1:Y:S02]  /*7380*/  @P0 LDSM.16.M88.4 R48, [R0+0x200] ;  /* 0x000200000030083b */ /* 0x0008640000000200 */
.L_x_117:
[----:B------:R-:W-:Y:S05]  /*7390*/  BSYNC B1 ;  /* 0x0000000000017941 */ /* 0x000fea0003800000 */
.L_x_116:
[----:B----4-:R-:W-:Y:S05]  /*73a0*/  VIADD R0, R34, 0x60 ;  /* 0x0000006022007836 */ /* 0x010fea0000000000 */
[----:B------:R-:W-:Y:S04]  /*73b0*/  SHF.R.U32.HI R0, RZ, 0x15, R0 ;  /* 0x00000015ff007819 */ /* 0x000fe80000011600 */
[----:B------:R-:W-:Y:S11]  /*73c0*/  LOP3.LUT P0, RZ, R0, 0x3, R65, 0x48, !PT ;  /* 0x0000000300ff7812 */ /* 0x000ff60007804841 */
[----:B------:R-:W-:Y:S02]  /*73d0*/  @!UPT UIADD3 URZ, UPT, UPT, URZ, URZ, URZ ;  /* 0x000000fffffff290 */ /* 0x000fe4000fffe0ff */
[----:B------:R-:W-:Y:S05]  /*73e0*/  @!P0 BRA `(.L_x_121) ;  /* 0x0000000000408947 */ /* 0x000fea0003800000 */
[----:B------:R-:W4:Y:S01]  /*73f0*/  LDCU.64 UR8, c[0x4][0x70] ;  /* 0x01000e00ff0877ac */ /* 0x000f220008000a00 */
[----:B--2---:R-:W-:Y:S01]  /*7400*/  MOV R3, 0x0 ;  /* 0x0000000000037802 */ /* 0x004fe20000000f00 */
[----:B------:R-:W-:Y:S02]  /*7410*/  HFMA2 R12, -RZ, RZ, 0, 5.9604644775390625e-08 ;  /* 0x00000001ff0c7431 */ /* 0x000fe400000001ff */
[----:B------:R-:W-:Y:S02]  /*7420*/  IMAD.MOV.U32 R8, RZ, RZ, 0x192 ;  /* 0x00000192ff087424 */ /* 0x000fe400078e00ff */
[----:B------:R-:W-:Y:S01]  /*7430*/  IMAD.MOV.U32 R13, RZ, RZ, RZ ;  /* 0x000000ffff0d7224 */ /* 0x000fe200078e00ff */
[----:B------:R-:W2:Y:S01]  /*7440*/  LDCU.64 UR6, c[0x4][0x78] ;  /* 0x01000f00ff0677ac */ /* 0x000ea20008000a00 */
[----:B------:R-:W1:Y:S01]  /*7450*/  LDC.64 R2, c[0x4][R3] ;  /* 0x0100000003027b82 */ /* 0x000e620000000a00 */
[----:B------:R-:W5:Y:S01]  /*7460*/  LDCU.64 UR4, c[0x4][0x10] ;  /* 0x01000200ff0477ac */ /* 0x000f620008000a00 */
[----:B----4-:R-:W-:Y:S01]  /*7470*/  MOV R5, UR9 ;  /* 0x0000000900057c02 */ /* 0x010fe20008000f00 */
[----:B------:R-:W-:Y:S01]  /*7480*/  IMAD.U32 R4, RZ, RZ, UR8 ;  /* 0x00000008ff047e24 */ /* 0x000fe2000f8e00ff */
[----:B--2---:R-:W-:Y:S01]  /*7490*/  MOV R7, UR7 ;  /* 0x0000000700077c02 */ /* 0x004fe20008000f00 */
[----:B------:R-:W-:Y:S01]  /*74a0*/  IMAD.U32 R6, RZ, RZ, UR6 ;  /* 0x00000006ff067e24 */ /* 0x000fe2000f8e00ff */
[----:B-----5:R-:W-:Y:S01]  /*74b0*/  MOV R11, UR5 ;  /* 0x00000005000b7c02 */ /* 0x020fe20008000f00 */
[----:B------:R-:W-:Y:S02]  /*74c0*/  IMAD.U32 R10, RZ, RZ, UR4 ;  /* 0x00000004ff0a7e24 */ /* 0x000fe4000f8e00ff */
[----:B------:R-:W-:Y:S07]  /*74d0*/  LEPC R20, `(.L_x_121) ;  /* 0x000000001014794e */ /* 0x000fee0000000000 */
[----:B-1-3--:R-:W-:Y:S05]  /*74e0*/  CALL.ABS.NOINC R2 ;  /* 0x0000000002007343 */ /* 0x00afea0003c00000 */
.L_x_121:
[----:B------:R-:W-:Y:S01]  /*74f0*/  ISETP.NE.AND P0, PT, R72, RZ, PT ;  /* 0x000000ff4800720c */ /* 0x000fe20003f05270 */
[----:B------:R-:W-:Y:S05]  /*7500*/  WARPSYNC.ALL ;  /* 0x0000000000007948 */ /* 0x000fea0003800000 */
[----:B------:R-:W-:Y:S01]  /*7510*/  R2UR UR4, R34 ;  /* 0x00000000220472ca */ /* 0x000fe200000e0000 */
[--C-:B-1----:R-:W-:Y:S01]  /*7520*/  HADD2.F32 R20, -RZ, R40.reuse.H0_H0 ;  /* 0x20000028ff147230 */ /* 0x102fe20000004100 */
[----:B------:R-:W-:Y:S01]  /*7530*/  R2UR UR5, R79 ;  /* 0x000000004f0572ca */ /* 0x000fe200000e0000 */
[----:B------:R-:W-:Y:S01]  /*7540*/  HADD2.F32 R36, -RZ, R40.H1_H1 ;  /* 0x30000028ff247230 */ /* 0x000fe20000004100 */
[----:B------:R-:W-:Y:S01]  /*7550*/  BSSY.RECONVERGENT B0, `(.L_x_122) ;  /* 0x000004f000007945 */ /* 0x000fe20003800200 */
[--C-:B------:R-:W-:Y:S02]  /*7560*/  HADD2.F32 R21, -RZ, R41.reuse.H0_H0 ;  /* 0x20000029ff157230 */ /* 0x100fe40000004100 */
[----:B------:R-:W-:Y:S02]  /*7570*/  HADD2.F32 R38, -RZ, R41.H1_H1 ;  /* 0x30000029ff267230 */ /* 0x000fe40000004100 */
[--C-:B------:R-:W-:Y:S02]  /*7580*/  HADD2.F32 R37, -RZ, R42.reuse.H0_H0 ;  /* 0x2000002aff257230 */ /* 0x100fe40000004100 */
[----:B------:R-:W-:Y:S02]  /*7590*/  HADD2.F32 R40, -RZ, R42.H1_H1 ;  /* 0x3000002aff287230 */ /* 0x000fe40000004100 */
[----:B------:R-:W1:Y:S01]  /*75a0*/  LDTM.16dp256bit.x4 R4, tmem[UR4+0x60] ;  /* 0x00006004000479ee */ /* 0x000e620008120000 */
[----:B------:R-:W-:Y:S01]  /*75b0*/  NOP ;  /* 0x0000000000007918 */ /* 0x000fe20000000000 */
[----:B------:R-:W-:Y:S01]  /*75c0*/  UIADD3 UR5, UPT, UPT, UR5, 0xc0, URZ ;  /* 0x000000c005057890 */ /* 0x000fe2000fffe0ff */
[--C-:B------:R-:W-:Y:S02]  /*75d0*/  HADD2.F32 R39, -RZ, R43.reuse.H0_H0 ;  /* 0x2000002bff277230 */ /* 0x100fe40000004100 */
[----:B------:R-:W-:Y:S01]  /*75e0*/  HADD2.F32 R41, -RZ, R43.H1_H1 ;  /* 0x3000002bff297230 */ /* 0x000fe20000004100 */
[----:B------:R-:W-:Y:S01]  /*75f0*/  UPRMT UR5, UR37, 0x654, UR5 ;  /* 0x0000065425057896 */ /* 0x000fe20008000005 */
[--C-:B------:R-:W-:Y:S02]  /*7600*/  HADD2.F32 R42, -RZ, R48.reuse.H0_H0 ;  /* 0x20000030ff2a7230 */ /* 0x100fe40000004100 */
[----:B------:R-:W-:Y:S02]  /*7610*/  HADD2.F32 R43, -RZ, R48.H1_H1 ;  /* 0x30000030ff2b7230 */ /* 0x000fe40000004100 */
[--C-:B------:R-:W-:Y:S02]  /*7620*/  HADD2.F32 R44, -RZ, R49.reuse.H0_H0 ;  /* 0x20000031ff2c7230 */ /* 0x100fe40000004100 */
[----:B------:R-:W-:Y:S02]  /*7630*/  HADD2.F32 R46, -RZ, R49.H1_H1 ;  /* 0x30000031ff2e7230 */ /* 0x000fe40000004100 */
[----:B-1----:R-:W-:Y:S01]  /*7640*/  SYNCS.ARRIVE.TRANS64.RED.A1T0 RZ, [UR5], RZ ;  /* 0x000000ffffff79a7 */ /* 0x002fe20008100405 */
[--C-:B------:R-:W-:Y:S02]  /*7650*/  HADD2.F32 R45, -RZ, R50.reuse.H0_H0 ;  /* 0x20000032ff2d7230 */ /* 0x100fe40000004100 */
[----:B------:R-:W-:Y:S02]  /*7660*/  HADD2.F32 R48, -RZ, R50.H1_H1 ;  /* 0x30000032ff307230 */ /* 0x000fe40000004100 */
[--C-:B------:R-:W-:Y:S02]  /*7670*/  HADD2.F32 R47, -RZ, R51.reuse.H0_H0 ;  /* 0x20000033ff2f7230 */ /* 0x100fe40000004100 */
[----:B------:R-:W-:Y:S02]  /*7680*/  HADD2.F32 R50, -RZ, R51.H1_H1 ;  /* 0x30000033ff327230 */ /* 0x000fe40000004100 */
[C---:B------:R-:W-:Y:S01]  /*7690*/  FMUL R4, R33.reuse, R4 ;  /* 0x0000000421047220 */ /* 0x040fe20000400000 */
[C---:B------:R-:W-:Y:S01]  /*76a0*/  FMUL R5, R33.reuse, R5 ;  /* 0x0000000521057220 */ /* 0x040fe20000400000 */
[C---:B------:R-:W-:Y:S01]  /*76b0*/  FMUL R6, R33.reuse, R6 ;  /* 0x0000000621067220 */ /* 0x040fe20000400000 */
[----:B------:R-:W-:Y:S01]  /*76c0*/  FMUL R7, R33, R7 ;  /* 0x0000000721077220 */ /* 0x000fe20000400000 */
[C---:B------:R-:W-:Y:S01]  /*76d0*/  FFMA R4, R35.reuse, R20, R4 ;  /* 0x0000001423047223 */ /* 0x040fe20000000004 */
[C---:B------:R-:W-:Y:S01]  /*76e0*/  FFMA R5, R35.reuse, R36, R5 ;  /* 0x0000002423057223 */ /* 0x040fe20000000005 */
[C---:B------:R-:W-:Y:S01]  /*76f0*/  FFMA R6, R35.reuse, R21, R6 ;  /* 0x0000001523067223 */ /* 0x040fe20000000006 */
[----:B------:R-:W-:Y:S01]  /*7700*/  FFMA R7, R35, R38, R7 ;  /* 0x0000002623077223 */ /* 0x000fe20000000007 */
[C---:B------:R-:W-:Y:S01]  /*7710*/  FMUL R8, R33.reuse, R8 ;  /* 0x0000000821087220 */ /* 0x040fe20000400000 */
[----:B------:R-:W-:Y:S01]  /*7720*/  FMUL R9, R33, R9 ;  /* 0x0000000921097220 */ /* 0x000fe20000400000 */
[----:B---3--:R-:W-:Y:S01]  /*7730*/  F2FP.F16.F32.PACK_AB R80, R5, R4 ;  /* 0x000000040550723e */ /* 0x008fe200000000ff */
[----:B------:R-:W-:Y:S01]  /*7740*/  FMUL R0, R33, R10 ;  /* 0x0000000a21007220 */ /* 0x000fe20000400000 */
[----:B------:R-:W-:Y:S01]  /*7750*/  F2FP.F16.F32.PACK_AB R81, R7, R6 ;  /* 0x000000060751723e */ /* 0x000fe200000000ff */
[C---:B------:R-:W-:Y:S01]  /*7760*/  FFMA R8, R35.reuse, R37, R8 ;  /* 0x0000002523087223 */ /* 0x040fe20000000008 */
[----:B------:R-:W-:Y:S01]  /*7770*/  FFMA R9, R35, R40, R9 ;  /* 0x0000002823097223 */ /* 0x000fe20000000009 */
[C---:B------:R-:W-:Y:S01]  /*7780*/  FMUL R2, R33.reuse, R11 ;  /* 0x0000000b21027220 */ /* 0x040fe20000400000 */
[C---:B--2---:R-:W-:Y:S01]  /*7790*/  FMUL R3, R33.reuse, R12 ;  /* 0x0000000c21037220 */ /* 0x044fe20000400000 */
[----:B------:R-:W-:Y:S01]  /*77a0*/  FMUL R10, R33, R13 ;  /* 0x0000000d210a7220 */ /* 0x000fe20000400000 */
[----:B------:R-:W-:Y:S01]  /*77b0*/  FFMA R0, R35, R39, R0 ;  /* 0x0000002723007223 */ /* 0x000fe20000000000 */
        /* <DEDUP_REMOVED lines=40> */
.L_x_123:
[----:B------:R-:W-:Y:S05]  /*7a40*/  BSYNC.RECONVERGENT B0 ;  /* 0x0000000000007941 */ /* 0x000fea0003800200 */
.L_x_122:
[----:B------:R-:W-:Y:S01]  /*7a50*/  BAR.SYNC.DEFER_BLOCKING 0x1, 0x80 ;  /* 0x0042000000007b1d */ /* 0x000fe20000010000 */
[----:B------:R-:W-:Y:S01]  /*7a60*/  UISETP.NE.AND UP0, UPT, UR49, -0x4, UPT ;  /* 0xfffffffc3100788c */ /* 0x000fe2000bf05270 */
[----:B------:R-:W-:Y:S08]  /*7a70*/  IADD3 R0, PT, PT, R30, 0x1, RZ ;  /* 0x000000011e007810 */ /* 0x000ff00007ffe0ff */
[----:B------:R-:W-:Y:S05]  /*7a80*/  BRA.U !UP0, `(.L_x_124) ;  /* 0x0000000108287547 */ /* 0x000fea000b800000 */
[----:B------:R-:W-:Y:S01]  /*7a90*/  ISETP.NE.AND P0, PT, R76, RZ, PT ;  /* 0x000000ff4c00720c */ /* 0x000fe20003f05270 */
[----:B------:R-:W-:Y:S01]  /*7aa0*/  IMAD.U32 R3, RZ, RZ, UR51 ;  /* 0x00000033ff037e24 */ /* 0x000fe2000f8e00ff */
[----:B------:R-:W-:Y:S01]  /*7ab0*/  UIADD3 UR51, UPT, UPT, UR51, 0x1, URZ ;  /* 0x0000000133337890 */ /* 0x000fe2000fffe0ff */
[----:B------:R-:W-:Y:S03]  /*7ac0*/  IMAD.U32 R2, RZ, RZ, UR37 ;  /* 0x00000025ff027e24 */ /* 0x000fe6000f8e00ff */
[----:B------:R-:W-:Y:S04]  /*7ad0*/  UISETP.NE.AND UP0, UPT, UR51, 0x4, UPT ;  /* 0x000000043300788c */ /* 0x000fe8000bf05270 */
[----:B------:R-:W-:Y:S03]  /*7ae0*/  USEL UR51, UR51, URZ, UP0 ;  /* 0x000000ff33337287 */ /* 0x000fe60008000000 */
[----:B------:R-:W-:Y:S05]  /*7af0*/  @P0 LEA R3, R3, UR48, 0x3 ;  /* 0x0000003003030c11 */ /* 0x000fea000f8e18ff */
[----:B------:R-:W-:Y:S05]  /*7b00*/  @P0 VIADD R3, R3, 0x50 ;  /* 0x0000005003030836 */ /* 0x000fea0000000000 */
[----:B------:R-:W-:Y:S04]  /*7b10*/  @P0 PRMT R2, R2, 0x654, R3 ;  /* 0x0000065402020816 */ /* 0x000fe80000000003 */
[----:B------:R2:W-:Y:S03]  /*7b20*/  @P0 SYNCS.ARRIVE.TRANS64.RED.A1T0 RZ, [R2+URZ], RZ ;  /* 0x000000ff02ff09a7 */ /* 0x0005e600081004ff */
.L_x_124:
[----:B------:R-:W-:Y:S01]  /*7b30*/  ISETP.NE.AND P2, PT, R73, RZ, PT ;  /* 0x000000ff4900720c */ /* 0x000fe20003f45270 */
[----:B------:R-:W-:Y:S01]  /*7b40*/  UIADD3 UR49, UPT, UPT, UR49, 0x4, URZ ;  /* 0x0000000431317890 */ /* 0x000fe2000fffe0ff */
[----:B------:R-:W-:Y:S01]  /*7b50*/  ISETP.NE.AND P0, PT, R75, 0x2, PT ;  /* 0x000000024b00780c */ /* 0x000fe20003f05270 */
[----:B------:R-:W-:Y:S01]  /*7b60*/  IMAD.IADD R20, R29, 0x1, R58 ;  /* 0x000000011d147824 */ /* 0x000fe200078e023a */
[----:B------:R-:W-:Y:S01]  /*7b70*/  ISETP.NE.AND P1, PT, R0, 0x4, PT ;  /* 0x000000040000780c */ /* 0x000fe20003f25270 */
[----:B------:R-:W-:Y:S01]  /*7b80*/  IMAD.IADD R21, R31, 0x1, R60 ;  /* 0x000000011f157824 */ /* 0x000fe200078e023c */
[----:B------:R-:W-:Y:S02]  /*7b90*/  SEL R3, RZ, 0x1, P0 ;  /* 0x00000001ff037807 */ /* 0x000fe40000000000 */
[----:B--2---:R-:W-:Y:S02]  /*7ba0*/  SEL R2, RZ, 0x1, P1 ;  /* 0x00000001ff027807 */ /* 0x004fe40000800000 */
[----:B------:R-:W-:Y:S02]  /*7bb0*/  LOP3.LUT R68, R68, R3, RZ, 0x3c, !PT ;  /* 0x0000000344447212 */ /* 0x000fe400078e3cff */
[----:B------:R-:W-:Y:S02]  /*7bc0*/  LOP3.LUT R69, R69, R2, RZ, 0x3c, !PT ;  /* 0x0000000245457212 */ /* 0x000fe400078e3cff */
[----:B------:R-:W-:Y:S02]  /*7bd0*/  @P2 R2UR UR36, R67 ;  /* 0x00000000432422ca */ /* 0x000fe400000e0000 */
[----:B------:R-:W-:Y:S02]  /*7be0*/  SEL R75, R75, RZ, P0 ;  /* 0x000000ff4b4b7207 */ /* 0x000fe40000000000 */
[----:B------:R-:W-:Y:S01]  /*7bf0*/  SEL R30, R0, RZ, P1 ;  /* 0x000000ff001e7207 */ /* 0x000fe20000800000 */
[----:B------:R-:W-:Y:S10]  /*7c00*/  @P2 BRA `(.L_x_125) ;  /* 0xffffffd000182947 */ /* 0x000ff4000383ffff */
[----:B------:R-:W-:-:S09]  /*7c10*/  UISETP.NE.AND UP0, UPT, UR50, URZ, UPT ;  /* 0x000000ff3200728c */ /* 0x000fd2000bf05270 */
[----:B------:R-:W-:Y:S05]  /*7c20*/  BRA.U !UP0, `(.L_x_126) ;  /* 0x0000000108487547 */ /* 0x000fea000b800000 */
[----:B------:R-:W2:Y:S02]  /*7c30*/  LDCU.64 UR4, c[0x0][0x890] ;  /* 0x00011200ff0477ac */ /* 0x000ea40008000a00 */
[----:B--2---:R-:W-:-:S04]  /*7c40*/  UISETP.NE.U32.AND UP0, UPT, UR4, URZ, UPT ;  /* 0x000000ff0400728c */ /* 0x004fc8000bf05070 */
[----:B------:R-:W-:-:S09]  /*7c50*/  UISETP.NE.AND.EX UP0, UPT, UR5, URZ, UPT, UP0 ;  /* 0x000000ff0500728c */ /* 0x000fd2000bf05300 */
[----:B------:R-:W-:Y:S05]  /*7c60*/  BRA.U UP0, `(.L_x_127) ;  /* 0x00000001000c7547 */ /* 0x000fea000b800000 */
[----:B------:R-:W-:-:S13]  /*7c70*/  FSETP.NEU.AND P0, PT, R35, RZ, PT ;  /* 0x000000ff2300720b */ /* 0x000fda0003f0d000 */
[----:B------:R-:W-:Y:S05]  /*7c80*/  @!P0 EXIT ;  /* 0x000000000000894d */ /* 0x000fea0003800000 */
[----:B------:R-:W-:Y:S05]  /*7c90*/  BRA `(.L_x_126) ;  /* 0x00000000002c7947 */ /* 0x000fea0003800000 */
.L_x_127:
[----:B------:R-:W-:Y:S01]  /*7ca0*/  ISETP.NE.AND P0, PT, R74, RZ, PT ;  /* 0x000000ff4a00720c */ /* 0x000fe20003f05270 */
[----:B------:R-:W-:-:S12]  /*7cb0*/  BSSY.RECONVERGENT B0, `(.L_x_126) ;  /* 0x0000009000007945 */ /* 0x000fd80003800200 */
[----:B------:R-:W-:Y:S05]  /*7cc0*/  @P0 BRA `(.L_x_128) ;  /* 0x0000000000140947 */ /* 0x000fea0003800000 */
[----:B------:R-:W2:Y:S02]  /*7cd0*/  LDCU.64 UR4, c[0x0][0x888] ;  /* 0x00011100ff0477ac */ /* 0x000ea40008000a00 */
[----:B--2---:R-:W-:-:S04]  /*7ce0*/  ISETP.NE.U32.AND P0, PT, RZ, UR4, PT ;  /* 0x00000004ff007c0c */ /* 0x004fc8000bf05070 */
[----:B------:R-:W-:-:S13]  /*7cf0*/  ISETP.NE.AND.EX P0, PT, RZ, UR5, PT, P0 ;  /* 0x00000005ff007c0c */ /* 0x000fda000bf05300 */
[----:B------:R-:W-:Y:S05]  /*7d00*/  @!P0 EXIT ;  /* 0x000000000000894d */ /* 0x000fea0003800000 */
[----:B------:R-:W-:Y:S05]  /*7d10*/  BRA `(.L_x_129) ;  /* 0x0000000000087947 */ /* 0x000fea0003800000 */
.L_x_128:
[----:B------:R-:W-:-:S13]  /*7d20*/  FSETP.NEU.AND P0, PT, R35, RZ, PT ;  /* 0x000000ff2300720b */ /* 0x000fda0003f0d000 */
[----:B------:R-:W-:Y:S05]  /*7d30*/  @!P0 EXIT ;  /* 0x000000000000894d */ /* 0x000fea0003800000 */
.L_x_129:
[----:B------:R-:W-:Y:S05]  /*7d40*/  BSYNC.RECONVERGENT B0 ;  /* 0x0000000000007941 */ /* 0x000fea0003800200 */
.L_x_126:
[----:B------:R-:W-:Y:S01]  /*7d50*/  ULEA UR4, UR51, UR48, 0x3 ;  /* 0x0000003033047291 */ /* 0x000fe2000f8e18ff */
[----:B------:R-:W-:-:S04]  /*7d60*/  DEPBAR.LE SB0, 0x0 ;  /* 0x000080000000791a */ /* 0x000fc80000000000 */
[----:B------:R-:W-:-:S04]  /*7d70*/  UIADD3 UR4, UPT, UPT, UR4, 0x50, URZ ;  /* 0x0000005004047890 */ /* 0x000fc8000fffe0ff */
[----:B------:R-:W-:-:S09]  /*7d80*/  UPRMT UR4, UR37, 0x654, UR4 ;  /* 0x0000065425047896 */ /* 0x000fd20008000004 */
[----:B------:R-:W-:Y:S01]  /*7d90*/  SYNCS.ARRIVE.TRANS64.RED.A1T0 RZ, [UR4], RZ ;  /* 0x000000ffffff79a7 */ /* 0x000fe20008100404 */
[----:B------:R-:W-:Y:S05]  /*7da0*/  EXIT ;  /* 0x000000000000794d */ /* 0x000fea0003800000 */
.L_x_19:
[----:B--2---:R2:W1:Y:S02]  /*7db0*/  SYNCS.PHASECHK.TRANS64.TRYWAIT P0, [R3+URZ+0xf0], R2 ;  /* 0x0000f002030075a7 */ /* 0x00446400080011ff */
[----:B-1----:R-:W-:Y:S05]  /*7dc0*/  @!P0 NANOSLEEP.SYNCS 0x989680 ;  /* 0x009896800000895d */ /* 0x002fea0003900000 */
[----:B------:R-:W1:Y:S02]  /*7dd0*/  @!P0 SYNCS.PHASECHK.TRANS64 P0, [R3+URZ+0xf0], R2 ;  /* 0x0000f002030085a7 */ /* 0x000e6400080010ff */
[----:B-1----:R-:W-:Y:S05]  /*7de0*/  @!P0 BRA `(.L_x_19) ;  /* 0xfffffffc00f08947 */ /* 0x002fea000383ffff */
[----:B------:R-:W-:Y:S05]  /*7df0*/  BRA `(.L_x_130) ;  /* 0xffffff9400f47947 */ /* 0x000fea000383ffff */
.L_x_22:
[----:B-1----:R-:W-:-:S07]  /*7e00*/  MOV R2, UR33 ;  /* 0x0000002100027c02 */ /* 0x002fce0008000f00 */
.L_x_131:
[----:B-1----:R1:W2:Y:S02]  /*7e10*/  SYNCS.PHASECHK.TRANS64.TRYWAIT P0, [R2+URZ+0x18], R5 ;  /* 0x00001805020075a7 */ /* 0x0022a400080011ff */
[----:B--2---:R-:W-:Y:S05]  /*7e20*/  @!P0 NANOSLEEP.SYNCS 0x989680 ;  /* 0x009896800000895d */ /* 0x004fea0003900000 */
[----:B------:R-:W2:Y:S02]  /*7e30*/  @!P0 SYNCS.PHASECHK.TRANS64 P0, [R2+URZ+0x18], R5 ;  /* 0x00001805020085a7 */ /* 0x000ea400080010ff */
[----:B--2---:R-:W-:Y:S05]  /*7e40*/  @!P0 BRA `(.L_x_131) ;  /* 0xfffffffc00f08947 */ /* 0x004fea000383ffff */
[----:B------:R-:W-:Y:S05]  /*7e50*/  BRA `(.L_x_21) ;  /* 0xffffff9800447947 */ /* 0x000fea000383ffff */
.L_x_28:
[----:B-1----:R-:W-:-:S07]  /*7e60*/  MOV R2, UR17 ;  /* 0x0000001100027c02 */ /* 0x002fce0008000f00 */
.L_x_132:
[----:B-1----:R1:W2:Y:S02]  /*7e70*/  SYNCS.PHASECHK.TRANS64.TRYWAIT P0, [R2+URZ+0x18], R5 ;  /* 0x00001805020075a7 */ /* 0x0022a400080011ff */
[----:B--2---:R-:W-:Y:S05]  /*7e80*/  @!P0 NANOSLEEP.SYNCS 0x989680 ;  /* 0x009896800000895d */ /* 0x004fea0003900000 */
[----:B------:R-:W2:Y:S02]  /*7e90*/  @!P0 SYNCS.PHASECHK.TRANS64 P0, [R2+URZ+0x18], R5 ;  /* 0x00001805020085a7 */ /* 0x000ea400080010ff */
[----:B--2---:R-:W-:Y:S05]  /*7ea0*/  @!P0 BRA `(.L_x_132) ;  /* 0xfffffffc00f08947 */ /* 0x004fea000383ffff */
[----:B------:R-:W-:Y:S05]  /*7eb0*/  BRA `(.L_x_27) ;  /* 0xffffff9800ec7947 */ /* 0x000fea000383ffff */
.L_x_32:
[----:B-1----:R1:W2:Y:S02]  /*7ec0*/  SYNCS.PHASECHK.TRANS64.TRYWAIT P0, [R2+URZ+0x80], R3 ;  /* 0x00008003020075a7 */ /* 0x0022a400080011ff */
[----:B--2---:R-:W-:Y:S05]  /*7ed0*/  @!P0 NANOSLEEP.SYNCS 0x989680 ;  /* 0x009896800000895d */ /* 0x004fea0003900000 */
[----:B------:R-:W2:Y:S02]  /*7ee0*/  @!P0 SYNCS.PHASECHK.TRANS64 P0, [R2+URZ+0x80], R3 ;  /* 0x00008003020085a7 */ /* 0x000ea400080010ff */
[----:B--2---:R-:W-:Y:S05]  /*7ef0*/  @!P0 BRA `(.L_x_32) ;  /* 0xfffffffc00f08947 */ /* 0x004fea000383ffff */
[----:B------:R-:W-:Y:S05]  /*7f00*/  BRA `(.L_x_133) ;  /* 0xffffff9c007c7947 */ /* 0x000fea000383ffff */
.L_x_36:
[----:B----4-:R-:W-:-:S07]  /*7f10*/  MOV R0, UR5 ;  /* 0x0000000500007c02 */ /* 0x010fce0008000f00 */
.L_x_134:
[----:B-1----:R1:W2:Y:S02]  /*7f20*/  SYNCS.PHASECHK.TRANS64.TRYWAIT P0, [R0+URZ], R3 ;  /* 0x00000003000075a7 */ /* 0x0022a400080011ff */
[----:B--2---:R-:W-:Y:S05]  /*7f30*/  @!P0 NANOSLEEP.SYNCS 0x989680 ;  /* 0x009896800000895d */ /* 0x004fea0003900000 */
[----:B------:R-:W2:Y:S02]  /*7f40*/  @!P0 SYNCS.PHASECHK.TRANS64 P0, [R0+URZ], R3 ;  /* 0x00000003000085a7 */ /* 0x000ea400080010ff */
[----:B--2---:R-:W-:Y:S05]  /*7f50*/  @!P0 BRA `(.L_x_134) ;  /* 0xfffffffc00f08947 */ /* 0x004fea000383ffff */
[----:B------:R-:W-:Y:S05]  /*7f60*/  BRA `(.L_x_135) ;  /* 0xffffffa000ec7947 */ /* 0x000fea000383ffff */
.L_x_37:
[----:B----4-:R-:W-:-:S07]  /*7f70*/  MOV R0, UR5 ;  /* 0x0000000500007c02 */ /* 0x010fce0008000f00 */
.L_x_136:
[----:B-1----:R1:W2:Y:S02]  /*7f80*/  SYNCS.PHASECHK.TRANS64.TRYWAIT P0, [R0+URZ], R3 ;  /* 0x00000003000075a7 */ /* 0x0022a400080011ff */
[----:B--2---:R-:W-:Y:S05]  /*7f90*/  @!P0 NANOSLEEP.SYNCS 0x989680 ;  /* 0x009896800000895d */ /* 0x004fea0003900000 */
[----:B------:R-:W2:Y:S02]  /*7fa0*/  @!P0 SYNCS.PHASECHK.TRANS64 P0, [R0+URZ], R3 ;  /* 0x00000003000085a7 */ /* 0x000ea400080010ff */
[----:B--2---:R-:W-:Y:S05]  /*7fb0*/  @!P0 BRA `(.L_x_136) ;  /* 0xfffffffc00f08947 */ /* 0x004fea000383ffff */
[----:B------:R-:W-:Y:S05]  /*7fc0*/  BRA `(.L_x_137) ;  /* 0xffffffa000f87947 */ /* 0x000fea000383ffff */
.L_x_40:
[----:B-1----:R1:W2:Y:S02]  /*7fd0*/  SYNCS.PHASECHK.TRANS64.TRYWAIT P0, [R0+URZ+0xe0], R5 ;  /* 0x0000e005000075a7 */ /* 0x0022a400080011ff */
[----:B--2---:R-:W-:Y:S05]  /*7fe0*/  @!P0 NANOSLEEP.SYNCS 0x989680 ;  /* 0x009896800000895d */ /* 0x004fea0003900000 */
[----:B------:R-:W2:Y:S02]  /*7ff0*/  @!P0 SYNCS.PHASECHK.TRANS64 P0, [R0+URZ+0xe0], R5 ;  /* 0x0000e005000085a7 */ /* 0x000ea400080010ff */
[----:B--2---:R-:W-:Y:S05]  /*8000*/  @!P0 BRA `(.L_x_40) ;  /* 0xfffffffc00f08947 */ /* 0x004fea000383ffff */
[----:B------:R-:W-:Y:S05]  /*8010*/  BRA `(.L_x_138) ;  /* 0xffffffa400547947 */ /* 0x000fea000383ffff */
.L_x_41:
[----:B------:R-:W-:-:S07]  /*8020*/  MOV R0, UR5 ;  /* 0x0000000500007c02 */ /* 0x000fce0008000f00 */
.L_x_139:
[----:B-1----:R1:W2:Y:S02]  /*8030*/  SYNCS.PHASECHK.TRANS64.TRYWAIT P0, [R0+URZ+0x90], R5 ;  /* 0x00009005000075a7 */ /* 0x0022a400080011ff */
[----:B--2---:R-:W-:Y:S05]  /*8040*/  @!P0 NANOSLEEP.SYNCS 0x989680 ;  /* 0x009896800000895d */ /* 0x004fea0003900000 */
[----:B------:R-:W2:Y:S02]  /*8050*/  @!P0 SYNCS.PHASECHK.TRANS64 P0, [R0+URZ+0x90], R5 ;  /* 0x00009005000085a7 */ /* 0x000ea400080010ff */
[----:B--2---:R-:W-:Y:S05]  /*8060*/  @!P0 BRA `(.L_x_139) ;  /* 0xfffffffc00f08947 */ /* 0x004fea000383ffff */
[----:B------:R-:W-:Y:S05]  /*8070*/  BRA `(.L_x_140) ;  /* 0xffffffa400647947 */ /* 0x000fea000383ffff */
.L_x_42:
[----:B-1----:R1:W2:Y:S02]  /*8080*/  SYNCS.PHASECHK.TRANS64.TRYWAIT P1, [R0+URZ+0x80], R5 ;  /* 0x00008005000075a7 */ /* 0x0022a400080211ff */
[----:B--2---:R-:W-:Y:S05]  /*8090*/  @!P1 NANOSLEEP.SYNCS 0x989680 ;  /* 0x009896800000995d */ /* 0x004fea0003900000 */
[----:B------:R-:W2:Y:S02]  /*80a0*/  @!P1 SYNCS.PHASECHK.TRANS64 P1, [R0+URZ+0x80], R5 ;  /* 0x00008005000095a7 */ /* 0x000ea400080210ff */
[----:B--2---:R-:W-:Y:S05]  /*80b0*/  @!P1 BRA `(.L_x_42) ;  /* 0xfffffffc00f09947 */ /* 0x004fea000383ffff */
[----:B------:R-:W-:Y:S05]  /*80c0*/  BRA `(.L_x_141) ;  /* 0xffffffa400947947 */ /* 0x000fea000383ffff */
.L_x_45:
[----:B------:R-:W-:-:S07]  /*80d0*/  MOV R0, UR5 ;  /* 0x0000000500007c02 */ /* 0x000fce0008000f00 */
.L_x_142:
[----:B-1----:R1:W2:Y:S02]  /*80e0*/  SYNCS.PHASECHK.TRANS64.TRYWAIT P0, [R0+URZ+0x90], R3 ;  /* 0x00009003000075a7 */ /* 0x0022a400080011ff */
[----:B--2---:R-:W-:Y:S05]  /*80f0*/  @!P0 NANOSLEEP.SYNCS 0x989680 ;  /* 0x009896800000895d */ /* 0x004fea0003900000 */
[----:B------:R-:W2:Y:S02]  /*8100*/  @!P0 SYNCS.PHASECHK.TRANS64 P0, [R0+URZ+0x90], R3 ;  /* 0x00009003000085a7 */ /* 0x000ea400080010ff */
[----:B--2---:R-:W-:Y:S05]  /*8110*/  @!P0 BRA `(.L_x_142) ;  /* 0xfffffffc00f08947 */ /* 0x004fea000383ffff */
[----:B------:R-:W-:Y:S05]  /*8120*/  BRA `(.L_x_44) ;  /* 0xffffffa400e87947 */ /* 0x000fea000383ffff */
.L_x_52:
[----:B-1----:R1:W2:Y:S02]  /*8130*/  SYNCS.PHASECHK.TRANS64.TRYWAIT P1, [R0+URZ+0x80], R5 ;  /* 0x00008005000075a7 */ /* 0x0022a400080211ff */
[----:B--2---:R-:W-:Y:S05]  /*8140*/  @!P1 NANOSLEEP.SYNCS 0x989680 ;  /* 0x009896800000995d */ /* 0x004fea0003900000 */
[----:B------:R-:W2:Y:S02]  /*8150*/  @!P1 SYNCS.PHASECHK.TRANS64 P1, [R0+URZ+0x80], R5 ;  /* 0x00008005000095a7 */ /* 0x000ea400080210ff */
[----:B--2---:R-:W-:Y:S05]  /*8160*/  @!P1 BRA `(.L_x_52) ;  /* 0xfffffffc00f09947 */ /* 0x004fea000383ffff */
[----:B------:R-:W-:Y:S05]  /*8170*/  BRA `(.L_x_143) ;  /* 0xffffffac00587947 */ /* 0x000fea000383ffff */
.L_x_53:
[----:B------:R-:W-:-:S07]  /*8180*/  MOV R3, UR7 ;  /* 0x0000000700037c02 */ /* 0x000fce0008000f00 */
.L_x_144:
[----:B-1----:R1:W2:Y:S02]  /*8190*/  SYNCS.PHASECHK.TRANS64.TRYWAIT P0, [R3+URZ+0xc0], R0 ;  /* 0x0000c000030075a7 */ /* 0x0022a400080011ff */
[----:B--2---:R-:W-:Y:S05]  /*81a0*/  @!P0 NANOSLEEP.SYNCS 0x989680 ;  /* 0x009896800000895d */ /* 0x004fea0003900000 */
[----:B------:R-:W2:Y:S02]  /*81b0*/  @!P0 SYNCS.PHASECHK.TRANS64 P0, [R3+URZ+0xc0], R0 ;  /* 0x0000c000030085a7 */ /* 0x000ea400080010ff */
[----:B--2---:R-:W-:Y:S05]  /*81c0*/  @!P0 BRA `(.L_x_144) ;  /* 0xfffffffc00f08947 */ /* 0x004fea000383ffff */
[----:B------:R-:W-:Y:S05]  /*81d0*/  BRA `(.L_x_145) ;  /* 0xffffffac00a87947 */ /* 0x000fea000383ffff */
.L_x_56:
[----:B------:R-:W-:Y:S07]  /*81e0*/  MOV R0, UR6 ;  /* 0x0000000600007c02 */ /* 0x000fee0008000f00 */
.L_x_146:
[----:B-1----:R1:W2:Y:S02]  /*81f0*/  SYNCS.PHASECHK.TRANS64.TRYWAIT P0, [R0+URZ], R3 ;  /* 0x00000003000075a7 */ /* 0x0022a400080011ff */
[----:B--2---:R-:W-:Y:S05]  /*8200*/  @!P0 NANOSLEEP.SYNCS 0x989680 ;  /* 0x009896800000895d */ /* 0x004fea0003900000 */
[----:B------:R-:W2:Y:S02]  /*8210*/  @!P0 SYNCS.PHASECHK.TRANS64 P0, [R0+URZ], R3 ;  /* 0x00000003000085a7 */ /* 0x000ea400080010ff */
[----:B--2---:R-:W-:Y:S05]  /*8220*/  @!P0 BRA `(.L_x_146) ;  /* 0xfffffffc00f08947 */ /* 0x004fea000383ffff */
[----:B------:R-:W-:Y:S05]  /*8230*/  BRA `(.L_x_55) ;  /* 0xffffffac00c47947 */ /* 0x000fea000383ffff */
.L_x_59:
[----:B------:R-:W-:-:S07]  /*8240*/  MOV R0, UR6 ;  /* 0x0000000600007c02 */ /* 0x000fce0008000f00 */
.L_x_147:
[----:B--2---:R2:W4:Y:S02]  /*8250*/  SYNCS.PHASECHK.TRANS64.TRYWAIT P0, [R0+URZ], R3 ;  /* 0x00000003000075a7 */ /* 0x00452400080011ff */
[----:B----4-:R-:W-:Y:S05]  /*8260*/  @!P0 NANOSLEEP.SYNCS 0x989680 ;  /* 0x009896800000895d */ /* 0x010fea0003900000 */
[----:B------:R-:W4:Y:S02]  /*8270*/  @!P0 SYNCS.PHASECHK.TRANS64 P0, [R0+URZ], R3 ;  /* 0x00000003000085a7 */ /* 0x000f2400080010ff */
[----:B----4-:R-:W-:Y:S05]  /*8280*/  @!P0 BRA `(.L_x_147) ;  /* 0xfffffffc00f08947 */ /* 0x010fea000383ffff */
[----:B------:R-:W-:Y:S05]  /*8290*/  BRA `(.L_x_148) ;  /* 0xffffffb000a07947 */ /* 0x000fea000383ffff */
.L_x_60:
[----:B------:R-:W-:-:S07]  /*82a0*/  MOV R0, UR6 ;  /* 0x0000000600007c02 */ /* 0x000fce0008000f00 */
.L_x_149:
[----:B-1----:R1:W2:Y:S02]  /*82b0*/  SYNCS.PHASECHK.TRANS64.TRYWAIT P0, [R0+URZ], R3 ;  /* 0x00000003000075a7 */ /* 0x0022a400080011ff */
[----:B--2---:R-:W-:Y:S05]  /*82c0*/  @!P0 NANOSLEEP.SYNCS 0x989680 ;  /* 0x009896800000895d */ /* 0x004fea0003900000 */
[----:B------:R-:W2:Y:S02]  /*82d0*/  @!P0 SYNCS.PHASECHK.TRANS64 P0, [R0+URZ], R3 ;  /* 0x00000003000085a7 */ /* 0x000ea400080010ff */
[----:B--2---:R-:W-:Y:S05]  /*82e0*/  @!P0 BRA `(.L_x_149) ;  /* 0xfffffffc00f08947 */ /* 0x004fea000383ffff */
[----:B------:R-:W-:Y:S05]  /*82f0*/  BRA `(.L_x_150) ;  /* 0xffffffb000ac7947 */ /* 0x000fea000383ffff */
.L_x_61:
[----:B------:R-:W-:-:S07]  /*8300*/  MOV R0, UR6 ;  /* 0x0000000600007c02 */ /* 0x000fce0008000f00 */
.L_x_151:
[----:B-1----:R1:W2:Y:S02]  /*8310*/  SYNCS.PHASECHK.TRANS64.TRYWAIT P0, [R0+URZ], R3 ;  /* 0x00000003000075a7 */ /* 0x0022a400080011ff */
[----:B--2---:R-:W-:Y:S05]  /*8320*/  @!P0 NANOSLEEP.SYNCS 0x989680 ;  /* 0x009896800000895d */ /* 0x004fea0003900000 */
[----:B------:R-:W2:Y:S02]  /*8330*/  @!P0 SYNCS.PHASECHK.TRANS64 P0, [R0+URZ], R3 ;  /* 0x00000003000085a7 */ /* 0x000ea400080010ff */
[----:B--2---:R-:W-:Y:S05]  /*8340*/  @!P0 BRA `(.L_x_151) ;  /* 0xfffffffc00f08947 */ /* 0x004fea000383ffff */
[----:B------:R-:W-:Y:S05]  /*8350*/  BRA `(.L_x_152) ;  /* 0xffffffb000b87947 */ /* 0x000fea000383ffff */
.L_x_62:
[----:B------:R-:W-:-:S07]  /*8360*/  MOV R0, UR7 ;  /* 0x0000000700007c02 */ /* 0x000fce0008000f00 */
.L_x_153:
[----:B-1----:R1:W2:Y:S02]  /*8370*/  SYNCS.PHASECHK.TRANS64.TRYWAIT P0, [R0+URZ], R3 ;  /* 0x00000003000075a7 */ /* 0x0022a400080011ff */
[----:B--2---:R-:W-:Y:S05]  /*8380*/  @!P0 NANOSLEEP.SYNCS 0x989680 ;  /* 0x009896800000895d */ /* 0x004fea0003900000 */
[----:B------:R-:W2:Y:S02]  /*8390*/  @!P0 SYNCS.PHASECHK.TRANS64 P0, [R0+URZ], R3 ;  /* 0x00000003000085a7 */ /* 0x000ea400080010ff */
[----:B--2---:R-:W-:Y:S05]  /*83a0*/  @!P0 BRA `(.L_x_153) ;  /* 0xfffffffc00f08947 */ /* 0x004fea000383ffff */
[----:B------:R-:W-:Y:S05]  /*83b0*/  BRA `(.L_x_154) ;  /* 0xffffffb000c47947 */ /* 0x000fea000383ffff */
.L_x_67:
[----:B--2---:R2:W3:Y:S02]  /*83c0*/  SYNCS.PHASECHK.TRANS64.TRYWAIT P0, [R0+URZ+0x80], R3 ;  /* 0x00008003000075a7 */ /* 0x0044e400080011ff */
[----:B---3--:R-:W-:Y:S05]  /*83d0*/  @!P0 NANOSLEEP.SYNCS 0x989680 ;  /* 0x009896800000895d */ /* 0x008fea0003900000 */
[----:B------:R-:W3:Y:S02]  /*83e0*/  @!P0 SYNCS.PHASECHK.TRANS64 P0, [R0+URZ+0x80], R3 ;  /* 0x00008003000085a7 */ /* 0x000ee400080010ff */
[----:B---3--:R-:W-:Y:S05]  /*83f0*/  @!P0 BRA `(.L_x_67) ;  /* 0xfffffffc00f08947 */ /* 0x008fea000383ffff */
[----:B------:R-:W-:Y:S05]  /*8400*/  BRA `(.L_x_155) ;  /* 0xffffffb400d07947 */ /* 0x000fea000383ffff */
.L_x_70:
[----:B------:R-:W-:Y:S07]  /*8410*/  MOV R0, UR7 ;  /* 0x0000000700007c02 */ /* 0x000fee0008000f00 */
.L_x_156:
[----:B--2---:R2:W3:Y:S02]  /*8420*/  SYNCS.PHASECHK.TRANS64.TRYWAIT P0, [R0+URZ+0x78], R3 ;  /* 0x00007803000075a7 */ /* 0x0044e400080011ff */
[----:B---3--:R-:W-:Y:S05]  /*8430*/  @!P0 NANOSLEEP.SYNCS 0x989680 ;  /* 0x009896800000895d */ /* 0x008fea0003900000 */
[----:B------:R-:W3:Y:S02]  /*8440*/  @!P0 SYNCS.PHASECHK.TRANS64 P0, [R0+URZ+0x78], R3 ;  /* 0x00007803000085a7 */ /* 0x000ee400080010ff */
[----:B---3--:R-:W-:Y:S05]  /*8450*/  @!P0 BRA `(.L_x_156) ;  /* 0xfffffffc00f08947 */ /* 0x008fea000383ffff */
[----:B------:R-:W-:Y:S05]  /*8460*/  BRA `(.L_x_69) ;  /* 0xffffffb800b07947 */ /* 0x000fea000383ffff */
.L_x_73:
[----:B------:R-:W-:Y:S07]  /*8470*/  MOV R3, UR7 ;  /* 0x0000000700037c02 */ /* 0x000fee0008000f00 */
.L_x_157:
[----:B-1----:R1:W2:Y:S02]  /*8480*/  SYNCS.PHASECHK.TRANS64.TRYWAIT P0, [R3+URZ+0x50], R12 ;  /* 0x0000500c030075a7 */ /* 0x0022a400080011ff */
[----:B--2---:R-:W-:Y:S05]  /*8490*/  @!P0 NANOSLEEP.SYNCS 0x989680 ;  /* 0x009896800000895d */ /* 0x004fea0003900000 */
[----:B------:R-:W2:Y:S02]  /*84a0*/  @!P0 SYNCS.PHASECHK.TRANS64 P0, [R3+URZ+0x50], R12 ;  /* 0x0000500c030085a7 */ /* 0x000ea400080010ff */
[----:B--2---:R-:W-:Y:S05]  /*84b0*/  @!P0 BRA `(.L_x_157) ;  /* 0xfffffffc00f08947 */ /* 0x004fea000383ffff */
[----:B------:R-:W-:Y:S05]  /*84c0*/  BRA `(.L_x_158) ;  /* 0xffffffbc00287947 */ /* 0x000fea000383ffff */
.L_x_74:
[----:B-1----:R-:W-:Y:S07]  /*84d0*/  MOV R3, UR7 ;  /* 0x0000000700037c02 */ /* 0x002fee0008000f00 */
.L_x_159:
[----:B-1----:R1:W2:Y:S02]  /*84e0*/  SYNCS.PHASECHK.TRANS64.TRYWAIT P0, [R3+URZ+0x58], R12 ;  /* 0x0000580c030075a7 */ /* 0x0022a400080011ff */
[----:B--2---:R-:W-:Y:S05]  /*84f0*/  @!P0 NANOSLEEP.SYNCS 0x989680 ;  /* 0x009896800000895d */ /* 0x004fea0003900000 */
[----:B------:R-:W2:Y:S02]  /*8500*/  @!P0 SYNCS.PHASECHK.TRANS64 P0, [R3+URZ+0x58], R12 ;  /* 0x0000580c030085a7 */ /* 0x000ea400080010ff */
[----:B--2---:R-:W-:Y:S05]  /*8510*/  @!P0 BRA `(.L_x_159) ;  /* 0xfffffffc00f08947 */ /* 0x004fea000383ffff */
[----:B------:R-:W-:Y:S05]  /*8520*/  BRA `(.L_x_160) ;  /* 0xffffffbc00647947 */ /* 0x000fea000383ffff */
.L_x_75:
[----:B-1----:R-:W-:Y:S07]  /*8530*/  MOV R3, UR7 ;  /* 0x0000000700037c02 */ /* 0x002fee0008000f00 */
.L_x_161:
[----:B-1----:R1:W2:Y:S02]  /*8540*/  SYNCS.PHASECHK.TRANS64.TRYWAIT P0, [R3+URZ+0x60], R12 ;  /* 0x0000600c030075a7 */ /* 0x0022a400080011ff */
[----:B--2---:R-:W-:Y:S05]  /*8550*/  @!P0 NANOSLEEP.SYNCS 0x989680 ;  /* 0x009896800000895d */ /* 0x004fea0003900000 */
[----:B------:R-:W2:Y:S02]  /*8560*/  @!P0 SYNCS.PHASECHK.TRANS64 P0, [R3+URZ+0x60], R12 ;  /* 0x0000600c030085a7 */ /* 0x000ea400080010ff */
[----:B--2---:R-:W-:Y:S05]  /*8570*/  @!P0 BRA `(.L_x_161) ;  /* 0xfffffffc00f08947 */ /* 0x004fea000383ffff */
[----:B------:R-:W-:Y:S05]  /*8580*/  BRA `(.L_x_162) ;  /* 0xffffffbc00ac7947 */ /* 0x000fea000383ffff */
.L_x_76:
[----:B------:R-:W-:Y:S07]  /*8590*/  MOV R3, UR7 ;  /* 0x0000000700037c02 */ /* 0x000fee0008000f00 */
.L_x_163:
[----:B-1----:R1:W2:Y:S02]  /*85a0*/  SYNCS.PHASECHK.TRANS64.TRYWAIT P0, [R3+URZ+0x68], R12 ;  /* 0x0000680c030075a7 */ /* 0x0022a400080011ff */
[----:B--2---:R-:W-:Y:S05]  /*85b0*/  @!P0 NANOSLEEP.SYNCS 0x989680 ;  /* 0x009896800000895d */ /* 0x004fea0003900000 */
[----:B------:R-:W2:Y:S02]  /*85c0*/  @!P0 SYNCS.PHASECHK.TRANS64 P0, [R3+URZ+0x68], R12 ;  /* 0x0000680c030085a7 */ /* 0x000ea400080010ff */
[----:B--2---:R-:W-:Y:S05]  /*85d0*/  @!P0 BRA `(.L_x_163) ;  /* 0xfffffffc00f08947 */ /* 0x004fea000383ffff */
[----:B------:R-:W-:Y:S05]  /*85e0*/  BRA `(.L_x_164) ;  /* 0xffffffc000347947 */ /* 0x000fea000383ffff */
.L_x_78:
[----:B------:R-:W-:-:S07]  /*85f0*/  MOV R0, UR7 ;  /* 0x0000000700007c02 */ /* 0x000fce0008000f00 */
.L_x_165:
[----:B-1----:R1:W3:Y:S02]  /*8600*/  SYNCS.PHASECHK.TRANS64.TRYWAIT P0, [R0+URZ+0x50], R3 ;  /* 0x00005003000075a7 */ /* 0x0022e400080011ff */
[----:B---3--:R-:W-:Y:S05]  /*8610*/  @!P0 NANOSLEEP.SYNCS 0x989680 ;  /* 0x009896800000895d */ /* 0x008fea0003900000 */
[----:B------:R-:W3:Y:S02]  /*8620*/  @!P0 SYNCS.PHASECHK.TRANS64 P0, [R0+URZ+0x50], R3 ;  /* 0x00005003000085a7 */ /* 0x000ee400080010ff */
[----:B---3--:R-:W-:Y:S05]  /*8630*/  @!P0 BRA `(.L_x_165) ;  /* 0xfffffffc00f08947 */ /* 0x008fea000383ffff */
[----:B------:R-:W-:Y:S05]  /*8640*/  BRA `(.L_x_166) ;  /* 0xffffffc000a47947 */ /* 0x000fea000383ffff */
.L_x_79:
[----:B-1----:R-:W-:-:S07]  /*8650*/  MOV R0, UR7 ;  /* 0x0000000700007c02 */ /* 0x002fce0008000f00 */
.L_x_167:
[----:B-1----:R1:W3:Y:S02]  /*8660*/  SYNCS.PHASECHK.TRANS64.TRYWAIT P0, [R0+URZ+0x58], R3 ;  /* 0x00005803000075a7 */ /* 0x0022e400080011ff */
[----:B---3--:R-:W-:Y:S05]  /*8670*/  @!P0 NANOSLEEP.SYNCS 0x989680 ;  /* 0x009896800000895d */ /* 0x008fea0003900000 */
[----:B------:R-:W3:Y:S02]  /*8680*/  @!P0 SYNCS.PHASECHK.TRANS64 P0, [R0+URZ+0x58], R3 ;  /* 0x00005803000085a7 */ /* 0x000ee400080010ff */
[----:B---3--:R-:W-:Y:S05]  /*8690*/  @!P0 BRA `(.L_x_167) ;  /* 0xfffffffc00f08947 */ /* 0x008fea000383ffff */
[----:B------:R-:W-:Y:S05]  /*86a0*/  BRA `(.L_x_168) ;  /* 0xffffffc000947947 */ /* 0x000fea000383ffff */
.L_x_80:
[----:B-1----:R-:W-:-:S07]  /*86b0*/  MOV R0, UR7 ;  /* 0x0000000700007c02 */ /* 0x002fce0008000f00 */
.L_x_169:
[----:B-1----:R1:W3:Y:S02]  /*86c0*/  SYNCS.PHASECHK.TRANS64.TRYWAIT P0, [R0+URZ+0x60], R3 ;  /* 0x00006003000075a7 */ /* 0x0022e400080011ff */
[----:B---3--:R-:W-:Y:S05]  /*86d0*/  @!P0 NANOSLEEP.SYNCS 0x989680 ;  /* 0x009896800000895d */ /* 0x008fea0003900000 */
[----:B------:R-:W3:Y:S02]  /*86e0*/  @!P0 SYNCS.PHASECHK.TRANS64 P0, [R0+URZ+0x60], R3 ;  /* 0x00006003000085a7 */ /* 0x000ee400080010ff */
[----:B---3--:R-:W-:Y:S05]  /*86f0*/  @!P0 BRA `(.L_x_169) ;  /* 0xfffffffc00f08947 */ /* 0x008fea000383ffff */
[----:B------:R-:W-:Y:S05]  /*8700*/  BRA `(.L_x_170) ;  /* 0xffffffc000847947 */ /* 0x000fea000383ffff */
.L_x_82:
[----:B--2---:R2:W4:Y:S02]  /*8710*/  SYNCS.PHASECHK.TRANS64.TRYWAIT P0, [R0+URZ+0x80], R3 ;  /* 0x00008003000075a7 */ /* 0x00452400080011ff */
[----:B----4-:R-:W-:Y:S05]  /*8720*/  @!P0 NANOSLEEP.SYNCS 0x989680 ;  /* 0x009896800000895d */ /* 0x010fea0003900000 */
[----:B------:R-:W4:Y:S02]  /*8730*/  @!P0 SYNCS.PHASECHK.TRANS64 P0, [R0+URZ+0x80], R3 ;  /* 0x00008003000085a7 */ /* 0x000f2400080010ff */
[----:B----4-:R-:W-:Y:S05]  /*8740*/  @!P0 BRA `(.L_x_82) ;  /* 0xfffffffc00f08947 */ /* 0x010fea000383ffff */
[----:B------:R-:W-:Y:S05]  /*8750*/  BRA `(.L_x_171) ;  /* 0xffffffc400587947 */ /* 0x000fea000383ffff */
.L_x_93:
[----:B-1----:R-:W-:Y:S04]  /*8760*/  MOV R2, UR48 ;  /* 0x0000003000027c02 */ /* 0x002fe80008000f00 */
[----:B------:R1:W3:Y:S03]  /*8770*/  SYNCS.PHASECHK.TRANS64.TRYWAIT P1, [R2+URZ+0x30], R3 ;  /* 0x00003003020075a7 */ /* 0x0002e600080211ff */
[----:B---3--:R-:W-:Y:S05]  /*8780*/  @!P1 NANOSLEEP.SYNCS 0x989680 ;  /* 0x009896800000995d */ /* 0x008fea0003900000 */
[----:B------:R-:W3:Y:S02]  /*8790*/  @!P1 SYNCS.PHASECHK.TRANS64 P1, [R2+URZ+0x30], R3 ;  /* 0x00003003020095a7 */ /* 0x000ee400080210ff */
[----:B---3--:R-:W-:Y:S05]  /*87a0*/  @!P1 BRA `(.L_x_93) ;  /* 0xfffffffc00ec9947 */ /* 0x008fea000383ffff */
[----:B------:R-:W-:Y:S05]  /*87b0*/  BRA `(.L_x_92) ;  /* 0xffffffd000647947 */ /* 0x000fea000383ffff */
.L_x_95:
[----:B-1----:R1:W4:Y:S02]  /*87c0*/  SYNCS.PHASECHK.TRANS64.TRYWAIT P0, [R79+URZ+0xa0], R0 ;  /* 0x0000a0004f0075a7 */ /* 0x00232400080011ff */
[----:B----4-:R-:W-:Y:S05]  /*87d0*/  @!P0 NANOSLEEP.SYNCS 0x989680 ;  /* 0x009896800000895d */ /* 0x010fea0003900000 */
[----:B------:R-:W4:Y:S02]  /*87e0*/  @!P0 SYNCS.PHASECHK.TRANS64 P0, [R79+URZ+0xa0], R0 ;  /* 0x0000a0004f0085a7 */ /* 0x000f2400080010ff */
[----:B----4-:R-:W-:Y:S05]  /*87f0*/  @!P0 BRA `(.L_x_95) ;  /* 0xfffffffc00f08947 */ /* 0x010fea000383ffff */
[----:B------:R-:W-:Y:S05]  /*8800*/  BRA `(.L_x_94) ;  /* 0xffffffd000887947 */ /* 0x000fea000383ffff */
.L_x_104:
[----:B--2---:R2:W4:Y:S02]  /*8810*/  SYNCS.PHASECHK.TRANS64.TRYWAIT P0, [R3+URZ+0x30], R0 ;  /* 0x00003000030075a7 */ /* 0x00452400080011ff */
[----:B----4-:R-:W-:Y:S05]  /*8820*/  @!P0 NANOSLEEP.SYNCS 0x989680 ;  /* 0x009896800000895d */ /* 0x010fea0003900000 */
[----:B------:R-:W4:Y:S02]  /*8830*/  @!P0 SYNCS.PHASECHK.TRANS64 P0, [R3+URZ+0x30], R0 ;  /* 0x00003000030085a7 */ /* 0x000f2400080010ff */
[----:B----4-:R-:W-:Y:S05]  /*8840*/  @!P0 BRA `(.L_x_104) ;  /* 0xfffffffc00f08947 */ /* 0x010fea000383ffff */
[----:B------:R-:W-:Y:S05]  /*8850*/  BRA `(.L_x_103) ;  /* 0xffffffd800747947 */ /* 0x000fea000383ffff */
.L_x_112:
[----:B--2---:R2:W4:Y:S02]  /*8860*/  SYNCS.PHASECHK.TRANS64.TRYWAIT P0, [R83+URZ+0x30], R4 ;  /* 0x00003004530075a7 */ /* 0x00452400080011ff */
[----:B----4-:R-:W-:Y:S05]  /*8870*/  @!P0 NANOSLEEP.SYNCS 0x989680 ;  /* 0x009896800000895d */ /* 0x010fea0003900000 */
[----:B------:R-:W4:Y:S02]  /*8880*/  @!P0 SYNCS.PHASECHK.TRANS64 P0, [R83+URZ+0x30], R4 ;  /* 0x00003004530085a7 */ /* 0x000f2400080010ff */
[----:B----4-:R-:W-:Y:S05]  /*8890*/  @!P0 BRA `(.L_x_112) ;  /* 0xfffffffc00f08947 */ /* 0x010fea000383ffff */
[----:B------:R-:W-:Y:S05]  /*88a0*/  BRA `(.L_x_111) ;  /* 0xffffffe000807947 */ /* 0x000fea000383ffff */
.L_x_120:
[----:B--2---:R2:W4:Y:S02]  /*88b0*/  SYNCS.PHASECHK.TRANS64.TRYWAIT P0, [R88+URZ+0x30], R3 ;  /* 0x00003003580075a7 */ /* 0x00452400080011ff */
[----:B----4-:R-:W-:Y:S05]  /*88c0*/  @!P0 NANOSLEEP.SYNCS 0x989680 ;  /* 0x009896800000895d */ /* 0x010fea0003900000 */
[----:B------:R-:W4:Y:S02]  /*88d0*/  @!P0 SYNCS.PHASECHK.TRANS64 P0, [R88+URZ+0x30], R3 ;  /* 0x00003003580085a7 */ /* 0x000f2400080010ff */
[----:B----4-:R-:W-:Y:S05]  /*88e0*/  @!P0 BRA `(.L_x_120) ;  /* 0xfffffffc00f08947 */ /* 0x010fea000383ffff */
[----:B------:R-:W-:Y:S05]  /*88f0*/  BRA `(.L_x_119) ;  /* 0xffffffe8008c7947 */ /* 0x000fea000383ffff */
        .weak           $__internal_0_$__cuda_sm10x_tcgen05_guardrail_trap_col_being_dealloced_not_returned_by_alloc
        .type           $__internal_0_$__cuda_sm10x_tcgen05_guardrail_trap_col_being_dealloced_not_returned_by_alloc,@function
        .size           $__internal_0_$__cuda_sm10x_tcgen05_guardrail_trap_col_being_dealloced_not_returned_by_alloc,($__internal_1_$__cuda_sm10x_tcgen05_guardrail_trap_phase_invalid_during_alloc - $__internal_0_$__cuda_sm10x_tcgen05_guardrail_trap_col_being_dealloced_not_returned_by_alloc)
$__internal_0_$__cuda_sm10x_tcgen05_guardrail_trap_col_being_dealloced_not_returned_by_alloc:
[----:B------:R-:W-:Y:S05]  /*8900*/  BPT.TRAP 0x1 ;  /* 0x000000040000795c */ /* 0x000fea0000300000 */
[----:B------:R-:W-:-:S04]  /*8910*/  HFMA2 R3, -RZ, RZ, 0, 0 ;  /* 0x00000000ff037431 */ /* 0x000fc800000001ff */
[----:B------:R-:W-:Y:S05]  /*8920*/  RET.REL.NODEC R2 `(_ZN7cutlass13device_kernelINS_4gemm6kernel13GemmUniversalIN4cute5tupleIJiiiiEEENS1_10collective13CollectiveMmaINS1_35MainloopSm100TmaUmmaWarpSpecializedILi3ELi2ELi4ENS5_IJNS4_1CILi1EEESB_SB_EEEEENS5_IJNSA_ILi64EEENSA_ILi128EEESE_EEENS_6half_tENS5_IJlSB_lEEESH_SI_NS4_8TiledMMAINS4_8MMA_AtomIJNS4_20SM100_MMA_F16BF16_SSISH_SH_fLi64ELi128ELNS4_4UMMA5MajorE0ELSN_0ELNSM_7ScaleInE0ELSO_0EEEEEENS4_6LayoutISC_NS5_IJNSA_ILi0EEESS_SS_EEEEENS5_IJNS4_10UnderscoreESV_SV_EEEEENS4_13SM90_TMA_LOADENS4_14ComposedLayoutINS4_7SwizzleILi3ELi4ELi3EEENS4_18smem_ptr_flag_bitsILi16EEENSR_INS5_IJNSA_ILi8EEESE_EEENS5_IJSE_SB_EEEEEEEvNS4_8identityESY_S18_vS19_EENS_8epilogue10collective18CollectiveEpilogueINS1B_23Sm100TmaWarpSpecializedILi4ELi2ELi16ELb1ELb0EEEJSG_NS5_IJNSR_ISE_SB_EENSR_INSA_ILi32EEESB_EEEEESH_SI_SH_SI_NS1B_6fusion15FusionCallbacksIS1F_NS1K_17LinearCombinationISH_fSH_fLNS_15FloatRoundStyleE2EEESG_S1J_JEEENS4_5SM1004TMEM4LOAD26SM100_TMEM_LOAD_16dp256b4xESY_NSZ_INS10_ILi2ELi4ELi3EEES13_NSR_INS5_IJS14_S1H_EEENS5_IJS1H_SB_EEEEEEENS4_17SM75_U32x4_LDSM_NENS4_14SM90_TMA_STOREES1Y_NS4_17SM90_U32x4_STSM_NENS4_39AutoVectorizingCopyWithAssumedAlignmentILi128EEEEEEvvEEEEvNT_6ParamsE) ;  /* 0xffffff7402b47950 */ /* 0x000fea0003c3ffff */
        .weak           $__internal_1_$__cuda_sm10x_tcgen05_guardrail_trap_phase_invalid_during_alloc
        .type           $__internal_1_$__cuda_sm10x_tcgen05_guardrail_trap_phase_invalid_during_alloc,@function
        .size           $__internal_1_$__cuda_sm10x_tcgen05_guardrail_trap_phase_invalid_during_alloc,($__internal_2_$__cuda_sm10x_tcgen05_guardrail_trap_unallocated_columns_being_dealloced - $__internal_1_$__cuda_sm10x_tcgen05_guardrail_trap_phase_invalid_during_alloc)
$__internal_1_$__cuda_sm10x_tcgen05_guardrail_trap_phase_invalid_during_alloc:
[----:B------:R-:W-:Y:S05]  /*8930*/  BPT.TRAP 0x1 ;  /* 0x000000040000795c */ /* 0x000fea0000300000 */
[----:B------:R-:W-:-:S04]  /*8940*/  MOV R3, 0x0 ;  /* 0x0000000000037802 */ /* 0x000fc80000000f00 */
[----:B------:R-:W-:Y:S05]  /*8950*/  RET.REL.NODEC R2 `(_ZN7cutlass13device_kernelINS_4gemm6kernel13GemmUniversalIN4cute5tupleIJiiiiEEENS1_10collective13CollectiveMmaINS1_35MainloopSm100TmaUmmaWarpSpecializedILi3ELi2ELi4ENS5_IJNS4_1CILi1EEESB_SB_EEEEENS5_IJNSA_ILi64EEENSA_ILi128EEESE_EEENS_6half_tENS5_IJlSB_lEEESH_SI_NS4_8TiledMMAINS4_8MMA_AtomIJNS4_20SM100_MMA_F16BF16_SSISH_SH_fLi64ELi128ELNS4_4UMMA5MajorE0ELSN_0ELNSM_7ScaleInE0ELSO_0EEEEEENS4_6LayoutISC_NS5_IJNSA_ILi0EEESS_SS_EEEEENS5_IJNS4_10UnderscoreESV_SV_EEEEENS4_13SM90_TMA_LOADENS4_14ComposedLayoutINS4_7SwizzleILi3ELi4ELi3EEENS4_18smem_ptr_flag_bitsILi16EEENSR_INS5_IJNSA_ILi8EEESE_EEENS5_IJSE_SB_EEEEEEEvNS4_8identityESY_S18_vS19_EENS_8epilogue10collective18CollectiveEpilogueINS1B_23Sm100TmaWarpSpecializedILi4ELi2ELi16ELb1ELb0EEEJSG_NS5_IJNSR_ISE_SB_EENSR_INSA_ILi32EEESB_EEEEESH_SI_SH_SI_NS1B_6fusion15FusionCallbacksIS1F_NS1K_17LinearCombinationISH_fSH_fLNS_15FloatRoundStyleE2EEESG_S1J_JEEENS4_5SM1004TMEM4LOAD26SM100_TMEM_LOAD_16dp256b4xESY_NSZ_INS10_ILi2ELi4ELi3EEES13_NSR_INS5_IJS14_S1H_EEENS5_IJS1H_SB_EEEEEEENS4_17SM75_U32x4_LDSM_NENS4_14SM90_TMA_STOREES1Y_NS4_17SM90_U32x4_STSM_NENS4_39AutoVectorizingCopyWithAssumedAlignmentILi128EEEEEEvvEEEEvNT_6ParamsE) ;  /* 0xffffff7402a87950 */ /* 0x000fea0003c3ffff */
        .weak           $__internal_2_$__cuda_sm10x_tcgen05_guardrail_trap_unallocated_columns_being_dealloced
        .type           $__internal_2_$__cuda_sm10x_tcgen05_guardrail_trap_unallocated_columns_being_dealloced,@function
        .size           $__internal_2_$__cuda_sm10x_tcgen05_guardrail_trap_unallocated_columns_being_dealloced,(.L_x_173 - $__internal_2_$__cuda_sm10x_tcgen05_guardrail_trap_unallocated_columns_being_dealloced)
$__internal_2_$__cuda_sm10x_tcgen05_guardrail_trap_unallocated_columns_being_dealloced:
[----:B------:R-:W-:Y:S05]  /*8960*/  BPT.TRAP 0x1 ;  /* 0x000000040000795c */ /* 0x000fea0000300000 */
[----:B------:R-:W-:-:S04]  /*8970*/  HFMA2 R3, -RZ, RZ, 0, 0 ;  /* 0x00000000ff037431 */ /* 0x000fc800000001ff */
[----:B------:R-:W-:Y:S05]  /*8980*/  RET.REL.NODEC R2 `(_ZN7cutlass13device_kernelINS_4gemm6kernel13GemmUniversalIN4cute5tupleIJiiiiEEENS1_10collective13CollectiveMmaINS1_35MainloopSm100TmaUmmaWarpSpecializedILi3ELi2ELi4ENS5_IJNS4_1CILi1EEESB_SB_EEEEENS5_IJNSA_ILi64EEENSA_ILi128EEESE_EEENS_6half_tENS5_IJlSB_lEEESH_SI_NS4_8TiledMMAINS4_8MMA_AtomIJNS4_20SM100_MMA_F16BF16_SSISH_SH_fLi64ELi128ELNS4_4UMMA5MajorE0ELSN_0ELNSM_7ScaleInE0ELSO_0EEEEEENS4_6LayoutISC_NS5_IJNSA_ILi0EEESS_SS_EEEEENS5_IJNS4_10UnderscoreESV_SV_EEEEENS4_13SM90_TMA_LOADENS4_14ComposedLayoutINS4_7SwizzleILi3ELi4ELi3EEENS4_18smem_ptr_flag_bitsILi16EEENSR_INS5_IJNSA_ILi8EEESE_EEENS5_IJSE_SB_EEEEEEEvNS4_8identityESY_S18_vS19_EENS_8epilogue10collective18CollectiveEpilogueINS1B_23Sm100TmaWarpSpecializedILi4ELi2ELi16ELb1ELb0EEEJSG_NS5_IJNSR_ISE_SB_EENSR_INSA_ILi32EEESB_EEEEESH_SI_SH_SI_NS1B_6fusion15FusionCallbacksIS1F_NS1K_17LinearCombinationISH_fSH_fLNS_15FloatRoundStyleE2EEESG_S1J_JEEENS4_5SM1004TMEM4LOAD26SM100_TMEM_LOAD_16dp256b4xESY_NSZ_INS10_ILi2ELi4ELi3EEES13_NSR_INS5_IJS14_S1H_EEENS5_IJS1H_SB_EEEEEEENS4_17SM75_U32x4_LDSM_NENS4_14SM90_TMA_STOREES1Y_NS4_17SM90_U32x4_STSM_NENS4_39AutoVectorizingCopyWithAssumedAlignmentILi128EEEEEEvvEEEEvNT_6ParamsE) ;  /* 0xffffff74029c7950 */ /* 0x000fea0003c3ffff */
.L_x_172:
[----:B------:R-:W-:-:S00]  /*8990*/  BRA `(.L_x_172) ;  /* 0xfffffffc00fc7947 */ /* 0x000fc0000383ffff */
[----:B------:R-:W-:-:S00]  /*89a0*/  NOP ;  /* 0x0000000000007918 */ /* 0x000fc00000000000 */
        /* <DEDUP_REMOVED lines=13> */
.L_x_173:


//--------------------- .nv.global.init           --------------------------
	.section	.nv.global.init,"aw",@progbits
.nv.global.init:
	.type		$str$27,@object
	.size		$str$27,($str$28 - $str$27)
$str$27:
        /*0000*/ 	.byte	0x28, 0x61, 0x64, 0x64, 0x72, 0x65, 0x73, 0x73, 0x20, 0x26, 0x20, 0x6d, 0x61, 0x73, 0x6b, 0x29
        /*0010*/ 	.byte	0x20, 0x3d, 0x3d, 0x20, 0x30, 0x00
	.type		$str$28,@object
	.size		$str$28,($str$26 - $str$28)
$str$28:
        /*0016*/ 	.byte	0x2f, 0x74, 0x6d, 0x70, 0x2f, 0x63, 0x75, 0x74, 0x6c, 0x61, 0x73, 0x73, 0x5f, 0x73, 0x77, 0x65
        /*0026*/ 	.byte	0x65, 0x70, 0x5f, 0x73, 0x72, 0x63, 0x2f, 0x69, 0x6e, 0x63, 0x6c, 0x75, 0x64, 0x65, 0x2f, 0x63
        /*0036*/ 	.byte	0x75, 0x74, 0x65, 0x2f, 0x70, 0x6f, 0x69, 0x6e, 0x74, 0x65, 0x72, 0x5f, 0x66, 0x6c, 0x61, 0x67
        /*0046*/ 	.byte	0x67, 0x65, 0x64, 0x2e, 0x68, 0x70, 0x70, 0x00
	.type		$str$26,@object
	.size		$str$26,($str$25 - $str$26)
$str$26:
        /*004e*/ 	.byte	0x2f, 0x74, 0x6d, 0x70, 0x2f, 0x63, 0x75, 0x74, 0x6c, 0x61, 0x73, 0x73, 0x5f, 0x73, 0x77, 0x65
        /*005e*/ 	.byte	0x65, 0x70, 0x5f, 0x73, 0x72, 0x63, 0x2f, 0x69, 0x6e, 0x63, 0x6c, 0x75, 0x64, 0x65, 0x2f, 0x63
        /*006e*/ 	.byte	0x75, 0x74, 0x65, 0x2f, 0x61, 0x74, 0x6f, 0x6d, 0x2f, 0x63, 0x6f, 0x70, 0x79, 0x5f, 0x74, 0x72
        /*007e*/ 	.byte	0x61, 0x69, 0x74, 0x73, 0x5f, 0x73, 0x6d, 0x31, 0x30, 0x30, 0x2e, 0x68, 0x70, 0x70, 0x00
	.type		$str$25,@object
	.size		$str$25,(__unnamed_1 - $str$25)
$str$25:
        /*008d*/ 	.byte	0x28, 0x28, 0x75, 0x69, 0x6e, 0x74, 0x33, 0x32, 0x5f, 0x74, 0x28, 0x74, 0x68, 0x72, 0x65, 0x61
        /*009d*/ 	.byte	0x64, 0x49, 0x64, 0x78, 0x2e, 0x78, 0x29, 0x20, 0x2f, 0x20, 0x33, 0x32, 0x29, 0x20, 0x25, 0x20
        /*00ad*/ 	.byte	0x34, 0x29, 0x20, 0x3d, 0x3d, 0x20, 0x28, 0x28, 0x28, 0x74, 0x6d, 0x65, 0x6d, 0x5f, 0x61, 0x64
        /*00bd*/ 	.byte	0x64, 0x72, 0x20, 0x3e, 0x3e, 0x20, 0x31, 0x36, 0x29, 0x20, 0x2f, 0x20, 0x33, 0x32, 0x29, 0x20
        /*00cd*/ 	.byte	0x25, 0x20, 0x34, 0x29, 0x00
	.type		__unnamed_1,@object
	.size		__unnamed_1,(__unnamed_2 - __unnamed_1)
__unnamed_1:
        /*00d2*/ 	.byte	0x61, 0x75, 0x74, 0x6f, 0x20, 0x63, 0x75, 0x74, 0x65, 0x3a, 0x3a, 0x61, 0x73, 0x5f, 0x70, 0x6f
        /* <DEDUP_REMOVED lines=24> */
        /*0262*/ 	.byte	0x3e, 0x3e, 0x3e, 0x5d, 0x00
	.type		__unnamed_2,@object
	.size		__unnamed_2,(.L_2 - __unnamed_2)
__unnamed_2:
        /* <DEDUP_REMOVED lines=46> */
.L_2:


//--------------------- .nv.shared._ZN7cutlass13device_kernelINS_4gemm6kernel13GemmUniversalIN4cute5tupleIJiiiiEEENS1_10collective13CollectiveMmaINS1_35MainloopSm100TmaUmmaWarpSpecializedILi3ELi2ELi4ENS5_IJNS4_1CILi1EEESB_SB_EEEEENS5_IJNSA_ILi64EEENSA_ILi128EEESE_EEENS_6half_tENS5_IJlSB_lEEESH_SI_NS4_8TiledMMAINS4_8MMA_AtomIJNS4_20SM100_MMA_F16BF16_SSISH_SH_fLi64ELi128ELNS4_4UMMA5MajorE0ELSN_0ELNSM_7ScaleInE0ELSO_0EEEEEENS4_6LayoutISC_NS5_IJNSA_ILi0EEESS_SS_EEEEENS5_IJNS4_10UnderscoreESV_SV_EEEEENS4_13SM90_TMA_LOADENS4_14ComposedLayoutINS4_7SwizzleILi3ELi4ELi3EEENS4_18smem_ptr_flag_bitsILi16EEENSR_INS5_IJNSA_ILi8EEESE_EEENS5_IJSE_SB_EEEEEEEvNS4_8identityESY_S18_vS19_EENS_8epilogue10collective18CollectiveEpilogueINS1B_23Sm100TmaWarpSpecializedILi4ELi2ELi16ELb1ELb0EEEJSG_NS5_IJNSR_ISE_SB_EENSR_INSA_ILi32EEESB_EEEEESH_SI_SH_SI_NS1B_6fusion15FusionCallbacksIS1F_NS1K_17LinearCombinationISH_fSH_fLNS_15FloatRoundStyleE2EEESG_S1J_JEEENS4_5SM1004TMEM4LOAD26SM100_TMEM_LOAD_16dp256b4xESY_NSZ_INS10_ILi2ELi4ELi3EEES13_NSR_INS5_IJS14_S1H_EEENS5_IJS1H_SB_EEEEEEENS4_17SM75_U32x4_LDSM_NENS4_14SM90_TMA_STOREES1Y_NS4_17SM90_U32x4_STSM_NENS4_39AutoVectorizingCopyWithAssumedAlignmentILi128EEEEEEvvEEEEvNT_6ParamsE --------------------------
	.section	.nv.shared._ZN7cutlass13device_kernelINS_4gemm6kernel13GemmUniversalIN4cute5tupleIJiiiiEEENS1_10collective13CollectiveMmaINS1_35MainloopSm100TmaUmmaWarpSpecializedILi3ELi2ELi4ENS5_IJNS4_1CILi1EEESB_SB_EEEEENS5_IJNSA_ILi64EEENSA_ILi128EEESE_EEENS_6half_tENS5_IJlSB_lEEESH_SI_NS4_8TiledMMAINS4_8MMA_AtomIJNS4_20SM100_MMA_F16BF16_SSISH_SH_fLi64ELi128ELNS4_4UMMA5MajorE0ELSN_0ELNSM_7ScaleInE0ELSO_0EEEEEENS4_6LayoutISC_NS5_IJNSA_ILi0EEESS_SS_EEEEENS5_IJNS4_10UnderscoreESV_SV_EEEEENS4_13SM90_TMA_LOADENS4_14ComposedLayoutINS4_7SwizzleILi3ELi4ELi3EEENS4_18smem_ptr_flag_bitsILi16EEENSR_INS5_IJNSA_ILi8EEESE_EEENS5_IJSE_SB_EEEEEEEvNS4_8identityESY_S18_vS19_EENS_8epilogue10collective18CollectiveEpilogueINS1B_23Sm100TmaWarpSpecializedILi4ELi2ELi16ELb1ELb0EEEJSG_NS5_IJNSR_ISE_SB_EENSR_INSA_ILi32EEESB_EEEEESH_SI_SH_SI_NS1B_6fusion15FusionCallbacksIS1F_NS1K_17LinearCombinationISH_fSH_fLNS_15FloatRoundStyleE2EEESG_S1J_JEEENS4_5SM1004TMEM4LOAD26SM100_TMEM_LOAD_16dp256b4xESY_NSZ_INS10_ILi2ELi4ELi3EEES13_NSR_INS5_IJS14_S1H_EEENS5_IJS1H_SB_EEEEEEENS4_17SM75_U32x4_LDSM_NENS4_14SM90_TMA_STOREES1Y_NS4_17SM90_U32x4_STSM_NENS4_39AutoVectorizingCopyWithAssumedAlignmentILi128EEEEEEvvEEEEvNT_6ParamsE,"aw",@nobits
	.sectionflags	@""
	.align	16
	.zero		1024


//--------------------- .nv.shared.reserved.0     --------------------------
	.section	.nv.shared.reserved.0,"aw",@nobits
	.weak		__nv_reservedSMEM_offset_0_alias
	.size		__nv_reservedSMEM_offset_0_alias, 0, 64
	.other		__nv_reservedSMEM_offset_0_alias,@"STO_CUDA_RESERVED_SHARED STV_DEFAULT"
__nv_reservedSMEM_offset_0_alias:
	.zero		0
.nv.shared.reserved.0:
	.zero		64
	.weak		__nv_reservedSMEM_tcgen05_partition
	.type		__nv_reservedSMEM_tcgen05_partition,@object
	.size		__nv_reservedSMEM_tcgen05_partition,(.L_0 - __nv_reservedSMEM_tcgen05_partition)
__nv_reservedSMEM_tcgen05_partition:
	.zero		32
.L_0:


//--------------------- .nv.global                --------------------------
	.section	.nv.global,"aw",@nobits
.nv.global:
	.type		_ZN40_INTERNAL_7a36d471_4_k_cu_ef36bc1a_299604cute1_E,@object
	.size		_ZN40_INTERNAL_7a36d471_4_k_cu_ef36bc1a_299604cute1_E,(_ZN40_INTERNAL_7a36d471_4_k_cu_ef36bc1a_299604cuda3std3__45__cpo6cbeginE - _ZN40_INTERNAL_7a36d471_4_k_cu_ef36bc1a_299604cute1_E)
_ZN40_INTERNAL_7a36d471_4_k_cu_ef36bc1a_299604cute1_E:
	.zero		1
	.type		_ZN40_INTERNAL_7a36d471_4_k_cu_ef36bc1a_299604cuda3std3__45__cpo6cbeginE,@object
	.size		_ZN40_INTERNAL_7a36d471_4_k_cu_ef36bc1a_299604cuda3std3__45__cpo6cbeginE,(_ZN40_INTERNAL_7a36d471_4_k_cu_ef36bc1a_299604cuda3std3__48in_placeE - _ZN40_INTERNAL_7a36d471_4_k_cu_ef36bc1a_299604cuda3std3__45__cpo6cbeginE)
_ZN40_INTERNAL_7a36d471_4_k_cu_ef36bc1a_299604cuda3std3__45__cpo6cbeginE:
	.zero		1
	.type		_ZN40_INTERNAL_7a36d471_4_k_cu_ef36bc1a_299604cuda3std3__48in_placeE,@object
	.size		_ZN40_INTERNAL_7a36d471_4_k_cu_ef36bc1a_299604cuda3std3__48in_placeE,(_ZN40_INTERNAL_7a36d471_4_k_cu_ef36bc1a_299604cuda3std6ranges3__45__cpo9iter_moveE - _ZN40_INTERNAL_7a36d471_4_k_cu_ef36bc1a_299604cuda3std3__48in_placeE)
_ZN40_INTERNAL_7a36d471_4_k_cu_ef36bc1a_299604cuda3std3__48in_placeE:
	.zero		1
	.type		_ZN40_INTERNAL_7a36d471_4_k_cu_ef36bc1a_299604cuda3std6ranges3__45__cpo9iter_moveE,@object
	.size		_ZN40_INTERNAL_7a36d471_4_k_cu_ef36bc1a_299604cuda3std6ranges3__45__cpo9iter_moveE,(_ZN40_INTERNAL_7a36d471_4_k_cu_ef36bc1a_299604cuda3std3__45__cpo5beginE - _ZN40_INTERNAL_7a36d471_4_k_cu_ef36bc1a_299604cuda3std6ranges3__45__cpo9iter_moveE)
_ZN40_INTERNAL_7a36d471_4_k_cu_ef36bc1a_299604cuda3std6ranges3__45__cpo9iter_moveE:
	.zero		1
	.type		_ZN40_INTERNAL_7a36d471_4_k_cu_ef36bc1a_299604cuda3std3__45__cpo5beginE,@object
	.size		_ZN40_INTERNAL_7a36d471_4_k_cu_ef36bc1a_299604cuda3std3__45__cpo5beginE,(_ZN40_INTERNAL_7a36d471_4_k_cu_ef36bc1a_299604cuda3std3__442_GLOBAL__N__7a36d471_4_k_cu_ef36bc1a_299606ignoreE - _ZN40_INTERNAL_7a36d471_4_k_cu_ef36bc1a_299604cuda3std3__45__cpo5beginE)
_ZN40_INTERNAL_7a36d471_4_k_cu_ef36bc1a_299604cuda3std3__45__cpo5beginE:
	.zero		1
	.type		_ZN40_INTERNAL_7a36d471_4_k_cu_ef36bc1a_299604cuda3std3__442_GLOBAL__N__7a36d471_4_k_cu_ef36bc1a_299606ignoreE,@object
	.size		_ZN40_INTERNAL_7a36d471_4_k_cu_ef36bc1a_299604cuda3std3__442_GLOBAL__N__7a36d471_4_k_cu_ef36bc1a_299606ignoreE,(_ZN40_INTERNAL_7a36d471_4_k_cu_ef36bc1a_299604cute7productE - _ZN40_INTERNAL_7a36d471_4_k_cu_ef36bc1a_299604cuda3std3__442_GLOBAL__N__7a36d471_4_k_cu_ef36bc1a_299606ignoreE)
_ZN40_INTERNAL_7a36d471_4_k_cu_ef36bc1a_299604cuda3std3__442_GLOBAL__N__7a36d471_4_k_cu_ef36bc1a_299606ignoreE:
	.zero		1
	.type		_ZN40_INTERNAL_7a36d471_4_k_cu_ef36bc1a_299604cute7productE,@object
	.size		_ZN40_INTERNAL_7a36d471_4_k_cu_ef36bc1a_299604cute7productE,(_ZN40_INTERNAL_7a36d471_4_k_cu_ef36bc1a_299604cuda3std3__45__cpo3endE - _ZN40_INTERNAL_7a36d471_4_k_cu_ef36bc1a_299604cute7productE)
_ZN40_INTERNAL_7a36d471_4_k_cu_ef36bc1a_299604cute7productE:
	.zero		1
	.type		_ZN40_INTERNAL_7a36d471_4_k_cu_ef36bc1a_299604cuda3std3__45__cpo3endE,@object
	.size		_ZN40_INTERNAL_7a36d471_4_k_cu_ef36bc1a_299604cuda3std3__45__cpo3endE,(_ZN40_INTERNAL_7a36d471_4_k_cu_ef36bc1a_299604cuda3std3__419piecewise_constructE - _ZN40_INTERNAL_7a36d471_4_k_cu_ef36bc1a_299604cuda3std3__45__cpo3endE)
_ZN40_INTERNAL_7a36d471_4_k_cu_ef36bc1a_299604cuda3std3__45__cpo3endE:
	.zero		1
	.type		_ZN40_INTERNAL_7a36d471_4_k_cu_ef36bc1a_299604cuda3std3__419piecewise_constructE,@object
	.size		_ZN40_INTERNAL_7a36d471_4_k_cu_ef36bc1a_299604cuda3std3__419piecewise_constructE,(_ZN40_INTERNAL_7a36d471_4_k_cu_ef36bc1a_299604cuda3std3__45__cpo4cendE - _ZN40_INTERNAL_7a36d471_4_k_cu_ef36bc1a_299604cuda3std3__419piecewise_constructE)
_ZN40_INTERNAL_7a36d471_4_k_cu_ef36bc1a_299604cuda3std3__419piecewise_constructE:
	.zero		1
	.type		_ZN40_INTERNAL_7a36d471_4_k_cu_ef36bc1a_299604cuda3std3__45__cpo4cendE,@object
	.size		_ZN40_INTERNAL_7a36d471_4_k_cu_ef36bc1a_299604cuda3std3__45__cpo4cendE,(_ZN40_INTERNAL_7a36d471_4_k_cu_ef36bc1a_299604cuda3std6ranges3__45__cpo4swapE - _ZN40_INTERNAL_7a36d471_4_k_cu_ef36bc1a_299604cuda3std3__45__cpo4cendE)
_ZN40_INTERNAL_7a36d471_4_k_cu_ef36bc1a_299604cuda3std3__45__cpo4cendE:
	.zero		1
	.type		_ZN40_INTERNAL_7a36d471_4_k_cu_ef36bc1a_299604cuda3std6ranges3__45__cpo4swapE,@object
	.size		_ZN40_INTERNAL_7a36d471_4_k_cu_ef36bc1a_299604cuda3std6ranges3__45__cpo4swapE,(.L_10 - _ZN40_INTERNAL_7a36d471_4_k_cu_ef36bc1a_299604cuda3std6ranges3__45__cpo4swapE)
_ZN40_INTERNAL_7a36d471_4_k_cu_ef36bc1a_299604cuda3std6ranges3__45__cpo4swapE:
	.zero		1
.L_10:


//--------------------- .nv.constant0._ZN7cutlass13device_kernelINS_4gemm6kernel13GemmUniversalIN4cute5tupleIJiiiiEEENS1_10collective13CollectiveMmaINS1_35MainloopSm100TmaUmmaWarpSpecializedILi3ELi2ELi4ENS5_IJNS4_1CILi1EEESB_SB_EEEEENS5_IJNSA_ILi64EEENSA_ILi128EEESE_EEENS_6half_tENS5_IJlSB_lEEESH_SI_NS4_8TiledMMAINS4_8MMA_AtomIJNS4_20SM100_MMA_F16BF16_SSISH_SH_fLi64ELi128ELNS4_4UMMA5MajorE0ELSN_0ELNSM_7ScaleInE0ELSO_0EEEEEENS4_6LayoutISC_NS5_IJNSA_ILi0EEESS_SS_EEEEENS5_IJNS4_10UnderscoreESV_SV_EEEEENS4_13SM90_TMA_LOADENS4_14ComposedLayoutINS4_7SwizzleILi3ELi4ELi3EEENS4_18smem_ptr_flag_bitsILi16EEENSR_INS5_IJNSA_ILi8EEESE_EEENS5_IJSE_SB_EEEEEEEvNS4_8identityESY_S18_vS19_EENS_8epilogue10collective18CollectiveEpilogueINS1B_23Sm100TmaWarpSpecializedILi4ELi2ELi16ELb1ELb0EEEJSG_NS5_IJNSR_ISE_SB_EENSR_INSA_ILi32EEESB_EEEEESH_SI_SH_SI_NS1B_6fusion15FusionCallbacksIS1F_NS1K_17LinearCombinationISH_fSH_fLNS_15FloatRoundStyleE2EEESG_S1J_JEEENS4_5SM1004TMEM4LOAD26SM100_TMEM_LOAD_16dp256b4xESY_NSZ_INS10_ILi2ELi4ELi3EEES13_NSR_INS5_IJS14_S1H_EEENS5_IJS1H_SB_EEEEEEENS4_17SM75_U32x4_LDSM_NENS4_14SM90_TMA_STOREES1Y_NS4_17SM90_U32x4_STSM_NENS4_39AutoVectorizingCopyWithAssumedAlignmentILi128EEEEEEvvEEEEvNT_6ParamsE --------------------------
	.section	.nv.constant0._ZN7cutlass13device_kernelINS_4gemm6kernel13GemmUniversalIN4cute5tupleIJiiiiEEENS1_10collective13CollectiveMmaINS1_35MainloopSm100TmaUmmaWarpSpecializedILi3ELi2ELi4ENS5_IJNS4_1CILi1EEESB_SB_EEEEENS5_IJNSA_ILi64EEENSA_ILi128EEESE_EEENS_6half_tENS5_IJlSB_lEEESH_SI_NS4_8TiledMMAINS4_8MMA_AtomIJNS4_20SM100_MMA_F16BF16_SSISH_SH_fLi64ELi128ELNS4_4UMMA5MajorE0ELSN_0ELNSM_7ScaleInE0ELSO_0EEEEEENS4_6LayoutISC_NS5_IJNSA_ILi0EEESS_SS_EEEEENS5_IJNS4_10UnderscoreESV_SV_EEEEENS4_13SM90_TMA_LOADENS4_14ComposedLayoutINS4_7SwizzleILi3ELi4ELi3EEENS4_18smem_ptr_flag_bitsILi16EEENSR_INS5_IJNSA_ILi8EEESE_EEENS5_IJSE_SB_EEEEEEEvNS4_8identityESY_S18_vS19_EENS_8epilogue10collective18CollectiveEpilogueINS1B_23Sm100TmaWarpSpecializedILi4ELi2ELi16ELb1ELb0EEEJSG_NS5_IJNSR_ISE_SB_EENSR_INSA_ILi32EEESB_EEEEESH_SI_SH_SI_NS1B_6fusion15FusionCallbacksIS1F_NS1K_17LinearCombinationISH_fSH_fLNS_15FloatRoundStyleE2EEESG_S1J_JEEENS4_5SM1004TMEM4LOAD26SM100_TMEM_LOAD_16dp256b4xESY_NSZ_INS10_ILi2ELi4ELi3EEES13_NSR_INS5_IJS14_S1H_EEENS5_IJS1H_SB_EEEEEEENS4_17SM75_U32x4_LDSM_NENS4_14SM90_TMA_STOREES1Y_NS4_17SM90_U32x4_STSM_NENS4_39AutoVectorizingCopyWithAssumedAlignmentILi128EEEEEEvvEEEEvNT_6ParamsE,"a",@progbits
	.sectionflags	@""
	.align	4
.nv.constant0._ZN7cutlass13device_kernelINS_4gemm6kernel13GemmUniversalIN4cute5tupleIJiiiiEEENS1_10collective13CollectiveMmaINS1_35MainloopSm100TmaUmmaWarpSpecializedILi3ELi2ELi4ENS5_IJNS4_1CILi1EEESB_SB_EEEEENS5_IJNSA_ILi64EEENSA_ILi128EEESE_EEENS_6half_tENS5_IJlSB_lEEESH_SI_NS4_8TiledMMAINS4_8MMA_AtomIJNS4_20SM100_MMA_F16BF16_SSISH_SH_fLi64ELi128ELNS4_4UMMA5MajorE0ELSN_0ELNSM_7ScaleInE0ELSO_0EEEEEENS4_6LayoutISC_NS5_IJNSA_ILi0EEESS_SS_EEEEENS5_IJNS4_10UnderscoreESV_SV_EEEEENS4_13SM90_TMA_LOADENS4_14ComposedLayoutINS4_7SwizzleILi3ELi4ELi3EEENS4_18smem_ptr_flag_bitsILi16EEENSR_INS5_IJNSA_ILi8EEESE_EEENS5_IJSE_SB_EEEEEEEvNS4_8identityESY_S18_vS19_EENS_8epilogue10collective18CollectiveEpilogueINS1B_23Sm100TmaWarpSpecializedILi4ELi2ELi16ELb1ELb0EEEJSG_NS5_IJNSR_ISE_SB_EENSR_INSA_ILi32EEESB_EEEEESH_SI_SH_SI_NS1B_6fusion15FusionCallbacksIS1F_NS1K_17LinearCombinationISH_fSH_fLNS_15FloatRoundStyleE2EEESG_S1J_JEEENS4_5SM1004TMEM4LOAD26SM100_TMEM_LOAD_16dp256b4xESY_NSZ_INS10_ILi2ELi4ELi3EEES13_NSR_INS5_IJS14_S1H_EEENS5_IJS1H_SB_EEEEEEENS4_17SM75_U32x4_LDSM_NENS4_14SM90_TMA_STOREES1Y_NS4_17SM90_U32x4_STSM_NENS4_39AutoVectorizingCopyWithAssumedAlignmentILi128EEEEEEvvEEEEvNT_6ParamsE:
	.zero		2944


//--------------------- SYMBOLS --------------------------

	.type		.nv.reservedSmem.offset0,@object
	.size		.nv.reservedSmem.offset0,0x4
	.type		.nv.reservedSmem.cap,@object
	.size		.nv.reservedSmem.cap,0x4
	.type		__assertfail,@function
